	.target	sm_75

	.elftype	@"ET_REL"


//--------------------- .note.nv.tkinfo           --------------------------
	.section	.note.nv.tkinfo,"",@"SHT_NOTE"
	.sectionflags	@"SHF_NOTE_NV_TKINFO"
	.tkinfo
        /*0018*/ 	.word	0x00000002
        /*0030*/ 	.string	""
        /*0030*/ 	.string	"ptxas"
        /*0030*/ 	.string	"Cuda compilation tools, release 13.0, V13.0.88"
        /*0030*/ 	.string	"Build cuda_13.0.r13.0/compiler.36424714_0"
        /*0030*/ 	.string	"-lineinfo  -arch sm_75 -m 64 -c  "



//--------------------- .note.nv.cuinfo           --------------------------
	.section	.note.nv.cuinfo,"",@"SHT_NOTE"
	.sectionflags	@"SHF_NOTE_NV_CUINFO"
        /*0018*/ 	.short	0x0002
        /*001a*/ 	.short	0x004b
        /*001c*/ 	.short	0x0082
	.zero		2


//--------------------- .nv.info                  --------------------------
	.section	.nv.info,"",@"SHT_CUDA_INFO"
	.align	4


	//----- nvinfo : EIATTR_REGCOUNT
	.align		4
        /*0000*/ 	.byte	0x04, 0x2f
        /*0002*/ 	.short	(.L_5 - .L_4)
	.align		4
.L_4:
        /*0004*/ 	.word	index@(_Z17findMatchingChildPK14FlatChildEntryiii)
        /*0008*/ 	.word	0x00000018


	//----- nvinfo : EIATTR_MAX_STACK_SIZE
	.align		4
.L_5:
        /*000c*/ 	.byte	0x04, 0x23
        /*000e*/ 	.short	(.L_7 - .L_6)
	.align		4
.L_6:
        /*0010*/ 	.word	index@(_Z17findMatchingChildPK14FlatChildEntryiii)
        /*0014*/ 	.word	0x00000000


	//----- nvinfo : EIATTR_FRAME_SIZE
	.align		4
.L_7:
        /*0018*/ 	.byte	0x04, 0x11
        /*001a*/ 	.short	(.L_9 - .L_8)
	.align		4
.L_8:
        /*001c*/ 	.word	index@(_Z17findMatchingChildPK14FlatChildEntryiii)
        /*0020*/ 	.word	0x00000000


	//----- nvinfo : EIATTR_REGCOUNT
	.align		4
.L_9:
        /*0024*/ 	.byte	0x04, 0x2f
        /*0026*/ 	.short	(.L_11 - .L_10)
	.align		4
.L_10:
        /*0028*/ 	.word	index@(_Z17insertChildSortedP14FlatChildEntryiRiS_)
        /*002c*/ 	.word	0x00000054


	//----- nvinfo : EIATTR_MAX_STACK_SIZE
	.align		4
.L_11:
        /*0030*/ 	.byte	0x04, 0x23
        /*0032*/ 	.short	(.L_13 - .L_12)
	.align		4
.L_12:
        /*0034*/ 	.word	index@(_Z17insertChildSortedP14FlatChildEntryiRiS_)
        /*0038*/ 	.word	0x00000000


	//----- nvinfo : EIATTR_FRAME_SIZE
	.align		4
.L_13:
        /*003c*/ 	.byte	0x04, 0x11
        /*003e*/ 	.short	(.L_15 - .L_14)
	.align		4
.L_14:
        /*0040*/ 	.word	index@(_Z17insertChildSortedP14FlatChildEntryiRiS_)
        /*0044*/ 	.word	0x00000000


	//----- nvinfo : EIATTR_REGCOUNT
	.align		4
.L_15:
        /*0048*/ 	.byte	0x04, 0x2f
        /*004a*/ 	.short	(.L_17 - .L_16)
	.align		4
.L_16:
        /*004c*/ 	.word	index@(_Z25copyAndMultiplySubtreeNewPK8FlatNodePK14FlatChildEntryS1_S4_PS_PS2_iiPiS7_S7_)
        /*0050*/ 	.word	0x00000040


	//----- nvinfo : EIATTR_MAX_STACK_SIZE
	.align		4
.L_17:
        /*0054*/ 	.byte	0x04, 0x23
        /*0056*/ 	.short	(.L_19 - .L_18)
	.align		4
.L_18:
        /*0058*/ 	.word	index@(_Z25copyAndMultiplySubtreeNewPK8FlatNodePK14FlatChildEntryS1_S4_PS_PS2_iiPiS7_S7_)
        /*005c*/ 	.word	0x00000000


	//----- nvinfo : EIATTR_FRAME_SIZE
	.align		4
.L_19:
        /*0060*/ 	.byte	0x04, 0x11
        /*0062*/ 	.short	(.L_21 - .L_20)
	.align		4
.L_20:
        /*0064*/ 	.word	index@(_Z25copyAndMultiplySubtreeNewPK8FlatNodePK14FlatChildEntryS1_S4_PS_PS2_iiPiS7_S7_)
        /*0068*/ 	.word	0x000002a8


	//----- nvinfo : EIATTR_REGCOUNT
	.align		4
.L_21:
        /*006c*/ 	.byte	0x04, 0x2f
        /*006e*/ 	.short	(.L_23 - .L_22)
	.align		4
.L_22:
        /*0070*/ 	.word	index@(_Z22copyAndMultiplySubtreePK8FlatNodePK14FlatChildEntryS1_S4_PS_PS2_iiPiS7_S7_)
        /*0074*/ 	.word	0x000000a6


	//----- nvinfo : EIATTR_MAX_STACK_SIZE
	.align		4
.L_23:
        /*0078*/ 	.byte	0x04, 0x23
        /*007a*/ 	.short	(.L_25 - .L_24)
	.align		4
.L_24:
        /*007c*/ 	.word	index@(_Z22copyAndMultiplySubtreePK8FlatNodePK14FlatChildEntryS1_S4_PS_PS2_iiPiS7_S7_)
        /*0080*/ 	.word	0x00000000


	//----- nvinfo : EIATTR_FRAME_SIZE
	.align		4
.L_25:
        /*0084*/ 	.byte	0x04, 0x11
        /*0086*/ 	.short	(.L_27 - .L_26)
	.align		4
.L_26:
        /*0088*/ 	.word	index@(_Z22copyAndMultiplySubtreePK8FlatNodePK14FlatChildEntryS1_S4_PS_PS2_iiPiS7_S7_)
        /*008c*/ 	.word	0x00000070


	//----- nvinfo : EIATTR_REGCOUNT
	.align		4
.L_27:
        /*0090*/ 	.byte	0x04, 0x2f
        /*0092*/ 	.short	(.L_29 - .L_28)
	.align		4
.L_28:
        /*0094*/ 	.word	index@(_Z19multiplyTreesKernelPK8FlatNodePK14FlatChildEntryS1_S4_PS_PS2_PiS7_S7_i)
        /*0098*/ 	.word	0x00000018


	//----- nvinfo : EIATTR_MAX_STACK_SIZE
	.align		4
.L_29:
        /*009c*/ 	.byte	0x04, 0x23
        /*009e*/ 	.short	(.L_31 - .L_30)
	.align		4
.L_30:
        /*00a0*/ 	.word	index@(_Z19multiplyTreesKernelPK8FlatNodePK14FlatChildEntryS1_S4_PS_PS2_PiS7_S7_i)
        /*00a4*/ 	.word	0x00000000


	//----- nvinfo : EIATTR_FRAME_SIZE
	.align		4
.L_31:
        /*00a8*/ 	.byte	0x04, 0x11
        /*00aa*/ 	.short	(.L_33 - .L_32)
	.align		4
.L_32:
        /*00ac*/ 	.word	index@(_Z19multiplyTreesKernelPK8FlatNodePK14FlatChildEntryS1_S4_PS_PS2_PiS7_S7_i)
        /*00b0*/ 	.word	0x00000020


	//----- nvinfo : EIATTR_REGCOUNT
	.align		4
.L_33:
        /*00b4*/ 	.byte	0x04, 0x2f
        /*00b6*/ 	.short	(.L_35 - .L_34)
	.align		4
.L_34:
        /*00b8*/ 	.word	index@(_Z18intersectionKernelP12CommonOffsetPKiS2_iiS2_S2_Pi)
        /*00bc*/ 	.word	0x0000000e


	//----- nvinfo : EIATTR_MAX_STACK_SIZE
	.align		4
.L_35:
        /*00c0*/ 	.byte	0x04, 0x23
        /*00c2*/ 	.short	(.L_37 - .L_36)
	.align		4
.L_36:
        /*00c4*/ 	.word	index@(_Z18intersectionKernelP12CommonOffsetPKiS2_iiS2_S2_Pi)
        /*00c8*/ 	.word	0x00000000


	//----- nvinfo : EIATTR_FRAME_SIZE
	.align		4
.L_37:
        /*00cc*/ 	.byte	0x04, 0x11
        /*00ce*/ 	.short	(.L_39 - .L_38)
	.align		4
.L_38:
        /*00d0*/ 	.word	index@(_Z18intersectionKernelP12CommonOffsetPKiS2_iiS2_S2_Pi)
        /*00d4*/ 	.word	0x00000000


	//----- nvinfo : EIATTR_REGCOUNT
	.align		4
.L_39:
        /*00d8*/ 	.byte	0x04, 0x2f
        /*00da*/ 	.short	(.L_41 - .L_40)
	.align		4
.L_40:
        /*00dc*/ 	.word	index@(_Z22imprIntersectionKernelP12CommonOffsetPKiS2_iiS2_S2_Pi)
        /*00e0*/ 	.word	0x0000000c


	//----- nvinfo : EIATTR_MAX_STACK_SIZE
	.align		4
.L_41:
        /*00e4*/ 	.byte	0x04, 0x23
        /*00e6*/ 	.short	(.L_43 - .L_42)
	.align		4
.L_42:
        /*00e8*/ 	.word	index@(_Z22imprIntersectionKernelP12CommonOffsetPKiS2_iiS2_S2_Pi)
        /*00ec*/ 	.word	0x00000000


	//----- nvinfo : EIATTR_FRAME_SIZE
	.align		4
.L_43:
        /*00f0*/ 	.byte	0x04, 0x11
        /*00f2*/ 	.short	(.L_45 - .L_44)
	.align		4
.L_44:
        /*00f4*/ 	.word	index@(_Z22imprIntersectionKernelP12CommonOffsetPKiS2_iiS2_S2_Pi)
        /*00f8*/ 	.word	0x00000000


	//----- nvinfo : EIATTR_REGCOUNT
	.align		4
.L_45:
        /*00fc*/ 	.byte	0x04, 0x2f
        /*00fe*/ 	.short	(.L_47 - .L_46)
	.align		4
.L_46:
        /*0100*/ 	.word	index@(_Z8multiplyP8FlatNodeS0_P14FlatChildEntryS2_)
        /*0104*/ 	.word	0x00000004


	//----- nvinfo : EIATTR_MAX_STACK_SIZE
	.align		4
.L_47:
        /*0108*/ 	.byte	0x04, 0x23
        /*010a*/ 	.short	(.L_49 - .L_48)
	.align		4
.L_48:
        /*010c*/ 	.word	index@(_Z8multiplyP8FlatNodeS0_P14FlatChildEntryS2_)
        /*0110*/ 	.word	0x00000000


	//----- nvinfo : EIATTR_FRAME_SIZE
	.align		4
.L_49:
        /*0114*/ 	.byte	0x04, 0x11
        /*0116*/ 	.short	(.L_51 - .L_50)
	.align		4
.L_50:
        /*0118*/ 	.word	index@(_Z8multiplyP8FlatNodeS0_P14FlatChildEntryS2_)
        /*011c*/ 	.word	0x00000000


	//----- nvinfo : EIATTR_REGCOUNT
	.align		4
.L_51:
        /*0120*/ 	.byte	0x04, 0x2f
        /*0122*/ 	.short	(.L_53 - .L_52)
	.align		4
.L_52:
        /*0124*/ 	.word	index@(_Z22copyAndMultiplySubtreePK8FlatNodePK14FlatChildEntryS1_S4_PS_PS2_iiPiS7_S7_$7)
        /*0128*/ 	.word	0x0000008c


	//----- nvinfo : EIATTR_MAX_STACK_SIZE
	.align		4
.L_53:
        /*012c*/ 	.byte	0x04, 0x23
        /*012e*/ 	.short	(.L_55 - .L_54)
	.align		4
.L_54:
        /*0130*/ 	.word	index@(_Z22copyAndMultiplySubtreePK8FlatNodePK14FlatChildEntryS1_S4_PS_PS2_iiPiS7_S7_$7)
        /*0134*/ 	.word	0x00000000


	//----- nvinfo : EIATTR_FRAME_SIZE
	.align		4
.L_55:
        /*0138*/ 	.byte	0x04, 0x11
        /*013a*/ 	.short	(.L_57 - .L_56)
	.align		4
.L_56:
        /*013c*/ 	.word	index@(_Z22copyAndMultiplySubtreePK8FlatNodePK14FlatChildEntryS1_S4_PS_PS2_iiPiS7_S7_$7)
        /*0140*/ 	.word	0x00000098
.L_57:


//--------------------- .nv.info._Z22copyAndMultiplySubtreePK8FlatNodePK14FlatChildEntryS1_S4_PS_PS2_iiPiS7_S7_$7 --------------------------
	.section	.nv.info._Z22copyAndMultiplySubtreePK8FlatNodePK14FlatChildEntryS1_S4_PS_PS2_iiPiS7_S7_$7,"",@"SHT_CUDA_INFO"
	.sectionflags	@""
	.align	4


	//----- nvinfo : EIATTR_SW_WAR
	.align		4
        /*0000*/ 	.byte	0x04, 0x36
        /*0002*/ 	.short	(.L_59 - .L_58)
.L_58:
        /*0004*/ 	.word	0x00000001


	//----- nvinfo : EIATTR_CUDA_API_VERSION
	.align		4
.L_59:
        /*0008*/ 	.byte	0x04, 0x37
        /*000a*/ 	.short	(.L_61 - .L_60)
.L_60:
        /*000c*/ 	.word	0x00000082


	//----- nvinfo : EIATTR_MERCURY_ISA_VERSION
	.align		4
.L_61:
        /*0010*/ 	.byte	0x03, 0x5f
        /*0012*/ 	.short	0x0000


//--------------------- .nv.info._Z8multiplyP8FlatNodeS0_P14FlatChildEntryS2_ --------------------------
	.section	.nv.info._Z8multiplyP8FlatNodeS0_P14FlatChildEntryS2_,"",@"SHT_CUDA_INFO"
	.sectionflags	@""
	.align	4


	//----- nvinfo : EIATTR_SW_WAR
	.align		4
        /*0000*/ 	.byte	0x04, 0x36
        /*0002*/ 	.short	(.L_63 - .L_62)
.L_62:
        /*0004*/ 	.word	0x00000001


	//----- nvinfo : EIATTR_CUDA_API_VERSION
	.align		4
.L_63:
        /*0008*/ 	.byte	0x04, 0x37
        /*000a*/ 	.short	(.L_65 - .L_64)
.L_64:
        /*000c*/ 	.word	0x00000082


	//----- nvinfo : EIATTR_PARAM_CBANK
	.align		4
.L_65:
        /*0010*/ 	.byte	0x04, 0x0a
        /*0012*/ 	.short	(.L_67 - .L_66)
	.align		4
.L_66:
        /*0014*/ 	.word	index@(.nv.constant0._Z8multiplyP8FlatNodeS0_P14FlatChildEntryS2_)
        /*0018*/ 	.short	0x0160
        /*001a*/ 	.short	0x0020


	//----- nvinfo : EIATTR_CBANK_PARAM_SIZE
	.align		4
.L_67:
        /*001c*/ 	.byte	0x03, 0x19
        /*001e*/ 	.short	0x0020


	//----- nvinfo : EIATTR_KPARAM_INFO
	.align		4
        /*0020*/ 	.byte	0x04, 0x17
        /*0022*/ 	.short	(.L_69 - .L_68)
.L_68:
        /*0024*/ 	.word	0x00000000
        /*0028*/ 	.short	0x0003
        /*002a*/ 	.short	0x0018
        /*002c*/ 	.byte	0x00, 0xf0, 0x21, 0x00


	//----- nvinfo : EIATTR_KPARAM_INFO
	.align		4
.L_69:
        /*0030*/ 	.byte	0x04, 0x17
        /*0032*/ 	.short	(.L_71 - .L_70)
.L_70:
        /*0034*/ 	.word	0x00000000
        /*0038*/ 	.short	0x0002
        /*003a*/ 	.short	0x0010
        /*003c*/ 	.byte	0x00, 0xf0, 0x21, 0x00


	//----- nvinfo : EIATTR_KPARAM_INFO
	.align		4
.L_71:
        /*0040*/ 	.byte	0x04, 0x17
        /*0042*/ 	.short	(.L_73 - .L_72)
.L_72:
        /*0044*/ 	.word	0x00000000
        /*0048*/ 	.short	0x0001
        /*004a*/ 	.short	0x0008
        /*004c*/ 	.byte	0x00, 0xf0, 0x21, 0x00


	//----- nvinfo : EIATTR_KPARAM_INFO
	.align		4
.L_73:
        /*0050*/ 	.byte	0x04, 0x17
        /*0052*/ 	.short	(.L_75 - .L_74)
.L_74:
        /*0054*/ 	.word	0x00000000
        /*0058*/ 	.short	0x0000
        /*005a*/ 	.short	0x0000
        /*005c*/ 	.byte	0x00, 0xf0, 0x21, 0x00


	//----- nvinfo : EIATTR_MAXREG_COUNT
	.align		4
.L_75:
        /*0060*/ 	.byte	0x03, 0x1b
        /*0062*/ 	.short	0x00ff


	//----- nvinfo : EIATTR_MERCURY_ISA_VERSION
	.align		4
        /*0064*/ 	.byte	0x03, 0x5f
        /*0066*/ 	.short	0x0000


	//----- nvinfo : EIATTR_EXIT_INSTR_OFFSETS
	.align		4
        /*0068*/ 	.byte	0x04, 0x1c
        /*006a*/ 	.short	(.L_77 - .L_76)


	//   ....[0]....
.L_76:
        /*006c*/ 	.word	0x00000010
.L_77:


//--------------------- .nv.info._Z22imprIntersectionKernelP12CommonOffsetPKiS2_iiS2_S2_Pi --------------------------
	.section	.nv.info._Z22imprIntersectionKernelP12CommonOffsetPKiS2_iiS2_S2_Pi,"",@"SHT_CUDA_INFO"
	.sectionflags	@""
	.align	4


	//----- nvinfo : EIATTR_SW_WAR
	.align		4
        /*0000*/ 	.byte	0x04, 0x36
        /*0002*/ 	.short	(.L_79 - .L_78)
.L_78:
        /*0004*/ 	.word	0x00000001


	//----- nvinfo : EIATTR_CUDA_API_VERSION
	.align		4
.L_79:
        /*0008*/ 	.byte	0x04, 0x37
        /*000a*/ 	.short	(.L_81 - .L_80)
.L_80:
        /*000c*/ 	.word	0x00000082


	//----- nvinfo : EIATTR_PARAM_CBANK
	.align		4
.L_81:
        /*0010*/ 	.byte	0x04, 0x0a
        /*0012*/ 	.short	(.L_83 - .L_82)
	.align		4
.L_82:
        /*0014*/ 	.word	index@(.nv.constant0._Z22imprIntersectionKernelP12CommonOffsetPKiS2_iiS2_S2_Pi)
        /*0018*/ 	.short	0x0160
        /*001a*/ 	.short	0x0038


	//----- nvinfo : EIATTR_CBANK_PARAM_SIZE
	.align		4
.L_83:
        /*001c*/ 	.byte	0x03, 0x19
        /*001e*/ 	.short	0x0038


	//----- nvinfo : EIATTR_KPARAM_INFO
	.align		4
        /*0020*/ 	.byte	0x04, 0x17
        /*0022*/ 	.short	(.L_85 - .L_84)
.L_84:
        /*0024*/ 	.word	0x00000000
        /*0028*/ 	.short	0x0007
        /*002a*/ 	.short	0x0030
        /*002c*/ 	.byte	0x00, 0xf0, 0x21, 0x00


	//----- nvinfo : EIATTR_KPARAM_INFO
	.align		4
.L_85:
        /*0030*/ 	.byte	0x04, 0x17
        /*0032*/ 	.short	(.L_87 - .L_86)
.L_86:
        /*0034*/ 	.word	0x00000000
        /*0038*/ 	.short	0x0006
        /*003a*/ 	.short	0x0028
        /*003c*/ 	.byte	0x00, 0xf0, 0x21, 0x00


	//----- nvinfo : EIATTR_KPARAM_INFO
	.align		4
.L_87:
        /*0040*/ 	.byte	0x04, 0x17
        /*0042*/ 	.short	(.L_89 - .L_88)
.L_88:
        /*0044*/ 	.word	0x00000000
        /*0048*/ 	.short	0x0005
        /*004a*/ 	.short	0x0020
        /*004c*/ 	.byte	0x00, 0xf0, 0x21, 0x00


	//----- nvinfo : EIATTR_KPARAM_INFO
	.align		4
.L_89:
        /*0050*/ 	.byte	0x04, 0x17
        /*0052*/ 	.short	(.L_91 - .L_90)
.L_90:
        /*0054*/ 	.word	0x00000000
        /*0058*/ 	.short	0x0004
        /*005a*/ 	.short	0x001c
        /*005c*/ 	.byte	0x00, 0xf0, 0x11, 0x00


	//----- nvinfo : EIATTR_KPARAM_INFO
	.align		4
.L_91:
        /*0060*/ 	.byte	0x04, 0x17
        /*0062*/ 	.short	(.L_93 - .L_92)
.L_92:
        /*0064*/ 	.word	0x00000000
        /*0068*/ 	.short	0x0003
        /*006a*/ 	.short	0x0018
        /*006c*/ 	.byte	0x00, 0xf0, 0x11, 0x00


	//----- nvinfo : EIATTR_KPARAM_INFO
	.align		4
.L_93:
        /*0070*/ 	.byte	0x04, 0x17
        /*0072*/ 	.short	(.L_95 - .L_94)
.L_94:
        /*0074*/ 	.word	0x00000000
        /*0078*/ 	.short	0x0002
        /*007a*/ 	.short	0x0010
        /*007c*/ 	.byte	0x00, 0xf0, 0x21, 0x00


	//----- nvinfo : EIATTR_KPARAM_INFO
	.align		4
.L_95:
        /*0080*/ 	.byte	0x04, 0x17
        /*0082*/ 	.short	(.L_97 - .L_96)
.L_96:
        /*0084*/ 	.word	0x00000000
        /*0088*/ 	.short	0x0001
        /*008a*/ 	.short	0x0008
        /*008c*/ 	.byte	0x00, 0xf0, 0x21, 0x00


	//----- nvinfo : EIATTR_KPARAM_INFO
	.align		4
.L_97:
        /*0090*/ 	.byte	0x04, 0x17
        /*0092*/ 	.short	(.L_99 - .L_98)
.L_98:
        /*0094*/ 	.word	0x00000000
        /*0098*/ 	.short	0x0000
        /*009a*/ 	.short	0x0000
        /*009c*/ 	.byte	0x00, 0xf0, 0x21, 0x00


	//----- nvinfo : EIATTR_MAXREG_COUNT
	.align		4
.L_99:
        /*00a0*/ 	.byte	0x03, 0x1b
        /*00a2*/ 	.short	0x00ff


	//----- nvinfo : EIATTR_NUM_BARRIERS
	.align		4
        /*00a4*/ 	.byte	0x02, 0x4c
        /*00a6*/ 	.byte	0x01
	.zero		1


	//----- nvinfo : EIATTR_MERCURY_ISA_VERSION
	.align		4
        /*00a8*/ 	.byte	0x03, 0x5f
        /*00aa*/ 	.short	0x0000


	//----- nvinfo : EIATTR_INT_WARP_WIDE_INSTR_OFFSETS
	.align		4
        /*00ac*/ 	.byte	0x04, 0x31
        /*00ae*/ 	.short	(.L_101 - .L_100)


	//   ....[0]....
.L_100:
        /*00b0*/ 	.word	0x00000340


	//   ....[1]....
        /*00b4*/ 	.word	0x000003d0


	//   ....[2]....
        /*00b8*/ 	.word	0x00000580


	//   ....[3]....
        /*00bc*/ 	.word	0x00000610


	//----- nvinfo : EIATTR_EXIT_INSTR_OFFSETS
	.align		4
.L_101:
        /*00c0*/ 	.byte	0x04, 0x1c
        /*00c2*/ 	.short	(.L_103 - .L_102)


	//   ....[0]....
.L_102:
        /*00c4*/ 	.word	0x00000130


	//   ....[1]....
        /*00c8*/ 	.word	0x000001e0


	//   ....[2]....
        /*00cc*/ 	.word	0x00000280


	//   ....[3]....
        /*00d0*/ 	.word	0x000002c0


	//   ....[4]....
        /*00d4*/ 	.word	0x00000320


	//   ....[5]....
        /*00d8*/ 	.word	0x00000400


	//   ....[6]....
        /*00dc*/ 	.word	0x00000490


	//   ....[7]....
        /*00e0*/ 	.word	0x000004d0


	//   ....[8]....
        /*00e4*/ 	.word	0x00000510


	//   ....[9]....
        /*00e8*/ 	.word	0x00000640


	//   ....[10]....
        /*00ec*/ 	.word	0x000006d0


	//----- nvinfo : EIATTR_CRS_STACK_SIZE
	.align		4
.L_103:
        /*00f0*/ 	.byte	0x04, 0x1e
        /*00f2*/ 	.short	(.L_105 - .L_104)
.L_104:
        /*00f4*/ 	.word	0x00000000
.L_105:


//--------------------- .nv.info._Z18intersectionKernelP12CommonOffsetPKiS2_iiS2_S2_Pi --------------------------
	.section	.nv.info._Z18intersectionKernelP12CommonOffsetPKiS2_iiS2_S2_Pi,"",@"SHT_CUDA_INFO"
	.sectionflags	@""
	.align	4


	//----- nvinfo : EIATTR_SW_WAR
	.align		4
        /*0000*/ 	.byte	0x04, 0x36
        /*0002*/ 	.short	(.L_107 - .L_106)
.L_106:
        /*0004*/ 	.word	0x00000001


	//----- nvinfo : EIATTR_CUDA_API_VERSION
	.align		4
.L_107:
        /*0008*/ 	.byte	0x04, 0x37
        /*000a*/ 	.short	(.L_109 - .L_108)
.L_108:
        /*000c*/ 	.word	0x00000082


	//----- nvinfo : EIATTR_PARAM_CBANK
	.align		4
.L_109:
        /*0010*/ 	.byte	0x04, 0x0a
        /*0012*/ 	.short	(.L_111 - .L_110)
	.align		4
.L_110:
        /*0014*/ 	.word	index@(.nv.constant0._Z18intersectionKernelP12CommonOffsetPKiS2_iiS2_S2_Pi)
        /*0018*/ 	.short	0x0160
        /*001a*/ 	.short	0x0038


	//----- nvinfo : EIATTR_CBANK_PARAM_SIZE
	.align		4
.L_111:
        /*001c*/ 	.byte	0x03, 0x19
        /*001e*/ 	.short	0x0038


	//----- nvinfo : EIATTR_KPARAM_INFO
	.align		4
        /*0020*/ 	.byte	0x04, 0x17
        /*0022*/ 	.short	(.L_113 - .L_112)
.L_112:
        /*0024*/ 	.word	0x00000000
        /*0028*/ 	.short	0x0007
        /*002a*/ 	.short	0x0030
        /*002c*/ 	.byte	0x00, 0xf0, 0x21, 0x00


	//----- nvinfo : EIATTR_KPARAM_INFO
	.align		4
.L_113:
        /*0030*/ 	.byte	0x04, 0x17
        /*0032*/ 	.short	(.L_115 - .L_114)
.L_114:
        /*0034*/ 	.word	0x00000000
        /*0038*/ 	.short	0x0006
        /*003a*/ 	.short	0x0028
        /*003c*/ 	.byte	0x00, 0xf0, 0x21, 0x00


	//----- nvinfo : EIATTR_KPARAM_INFO
	.align		4
.L_115:
        /*0040*/ 	.byte	0x04, 0x17
        /*0042*/ 	.short	(.L_117 - .L_116)
.L_116:
        /*0044*/ 	.word	0x00000000
        /*0048*/ 	.short	0x0005
        /*004a*/ 	.short	0x0020
        /*004c*/ 	.byte	0x00, 0xf0, 0x21, 0x00


	//----- nvinfo : EIATTR_KPARAM_INFO
	.align		4
.L_117:
        /*0050*/ 	.byte	0x04, 0x17
        /*0052*/ 	.short	(.L_119 - .L_118)
.L_118:
        /*0054*/ 	.word	0x00000000
        /*0058*/ 	.short	0x0004
        /*005a*/ 	.short	0x001c
        /*005c*/ 	.byte	0x00, 0xf0, 0x11, 0x00


	//----- nvinfo : EIATTR_KPARAM_INFO
	.align		4
.L_119:
        /*0060*/ 	.byte	0x04, 0x17
        /*0062*/ 	.short	(.L_121 - .L_120)
.L_120:
        /*0064*/ 	.word	0x00000000
        /*0068*/ 	.short	0x0003
        /*006a*/ 	.short	0x0018
        /*006c*/ 	.byte	0x00, 0xf0, 0x11, 0x00


	//----- nvinfo : EIATTR_KPARAM_INFO
	.align		4
.L_121:
        /*0070*/ 	.byte	0x04, 0x17
        /*0072*/ 	.short	(.L_123 - .L_122)
.L_122:
        /*0074*/ 	.word	0x00000000
        /*0078*/ 	.short	0x0002
        /*007a*/ 	.short	0x0010
        /*007c*/ 	.byte	0x00, 0xf0, 0x21, 0x00


	//----- nvinfo : EIATTR_KPARAM_INFO
	.align		4
.L_123:
        /*0080*/ 	.byte	0x04, 0x17
        /*0082*/ 	.short	(.L_125 - .L_124)
.L_124:
        /*0084*/ 	.word	0x00000000
        /*0088*/ 	.short	0x0001
        /*008a*/ 	.short	0x0008
        /*008c*/ 	.byte	0x00, 0xf0, 0x21, 0x00


	//----- nvinfo : EIATTR_KPARAM_INFO
	.align		4
.L_125:
        /*0090*/ 	.byte	0x04, 0x17
        /*0092*/ 	.short	(.L_127 - .L_126)
.L_126:
        /*0094*/ 	.word	0x00000000
        /*0098*/ 	.short	0x0000
        /*009a*/ 	.short	0x0000
        /*009c*/ 	.byte	0x00, 0xf0, 0x21, 0x00


	//----- nvinfo : EIATTR_MAXREG_COUNT
	.align		4
.L_127:
        /*00a0*/ 	.byte	0x03, 0x1b
        /*00a2*/ 	.short	0x00ff


	//----- nvinfo : EIATTR_MERCURY_ISA_VERSION
	.align		4
        /*00a4*/ 	.byte	0x03, 0x5f
        /*00a6*/ 	.short	0x0000


	//----- nvinfo : EIATTR_INT_WARP_WIDE_INSTR_OFFSETS
	.align		4
        /*00a8*/ 	.byte	0x04, 0x31
        /*00aa*/ 	.short	(.L_129 - .L_128)


	//   ....[0]....
.L_128:
        /*00ac*/ 	.word	0x000002c0


	//   ....[1]....
        /*00b0*/ 	.word	0x00000350


	//   ....[2]....
        /*00b4*/ 	.word	0x00000530


	//   ....[3]....
        /*00b8*/ 	.word	0x000005c0


	//----- nvinfo : EIATTR_EXIT_INSTR_OFFSETS
	.align		4
.L_129:
        /*00bc*/ 	.byte	0x04, 0x1c
        /*00be*/ 	.short	(.L_131 - .L_130)


	//   ....[0]....
.L_130:
        /*00c0*/ 	.word	0x00000050


	//   ....[1]....
        /*00c4*/ 	.word	0x00000110


	//   ....[2]....
        /*00c8*/ 	.word	0x000001d0


	//   ....[3]....
        /*00cc*/ 	.word	0x00000230


	//   ....[4]....
        /*00d0*/ 	.word	0x000002a0


	//   ....[5]....
        /*00d4*/ 	.word	0x00000380


	//   ....[6]....
        /*00d8*/ 	.word	0x00000430


	//   ....[7]....
        /*00dc*/ 	.word	0x00000470


	//   ....[8]....
        /*00e0*/ 	.word	0x000004d0


	//   ....[9]....
        /*00e4*/ 	.word	0x000005f0


	//   ....[10]....
        /*00e8*/ 	.word	0x000006b0


	//----- nvinfo : EIATTR_CRS_STACK_SIZE
	.align		4
.L_131:
        /*00ec*/ 	.byte	0x04, 0x1e
        /*00ee*/ 	.short	(.L_133 - .L_132)
.L_132:
        /*00f0*/ 	.word	0x00000000
.L_133:


//--------------------- .nv.info._Z19multiplyTreesKernelPK8FlatNodePK14FlatChildEntryS1_S4_PS_PS2_PiS7_S7_i --------------------------
	.section	.nv.info._Z19multiplyTreesKernelPK8FlatNodePK14FlatChildEntryS1_S4_PS_PS2_PiS7_S7_i,"",@"SHT_CUDA_INFO"
	.sectionflags	@""
	.align	4


	//----- nvinfo : EIATTR_SW_WAR
	.align		4
        /*0000*/ 	.byte	0x04, 0x36
        /*0002*/ 	.short	(.L_135 - .L_134)
.L_134:
        /*0004*/ 	.word	0x00000001


	//----- nvinfo : EIATTR_CUDA_API_VERSION
	.align		4
.L_135:
        /*0008*/ 	.byte	0x04, 0x37
        /*000a*/ 	.short	(.L_137 - .L_136)
.L_136:
        /*000c*/ 	.word	0x00000082


	//----- nvinfo : EIATTR_PARAM_CBANK
	.align		4
.L_137:
        /*0010*/ 	.byte	0x04, 0x0a
        /*0012*/ 	.short	(.L_139 - .L_138)
	.align		4
.L_138:
        /*0014*/ 	.word	index@(.nv.constant0._Z19multiplyTreesKernelPK8FlatNodePK14FlatChildEntryS1_S4_PS_PS2_PiS7_S7_i)
        /*0018*/ 	.short	0x0160
        /*001a*/ 	.short	0x004c


	//----- nvinfo : EIATTR_CBANK_PARAM_SIZE
	.align		4
.L_139:
        /*001c*/ 	.byte	0x03, 0x19
        /*001e*/ 	.short	0x004c


	//----- nvinfo : EIATTR_KPARAM_INFO
	.align		4
        /*0020*/ 	.byte	0x04, 0x17
        /*0022*/ 	.short	(.L_141 - .L_140)
.L_140:
        /*0024*/ 	.word	0x00000000
        /*0028*/ 	.short	0x0009
        /*002a*/ 	.short	0x0048
        /*002c*/ 	.byte	0x00, 0xf0, 0x11, 0x00


	//----- nvinfo : EIATTR_KPARAM_INFO
	.align		4
.L_141:
        /*0030*/ 	.byte	0x04, 0x17
        /*0032*/ 	.short	(.L_143 - .L_142)
.L_142:
        /*0034*/ 	.word	0x00000000
        /*0038*/ 	.short	0x0008
        /*003a*/ 	.short	0x0040
        /*003c*/ 	.byte	0x00, 0xf0, 0x21, 0x00


	//----- nvinfo : EIATTR_KPARAM_INFO
	.align		4
.L_143:
        /*0040*/ 	.byte	0x04, 0x17
        /*0042*/ 	.short	(.L_145 - .L_144)
.L_144:
        /*0044*/ 	.word	0x00000000
        /*0048*/ 	.short	0x0007
        /*004a*/ 	.short	0x0038
        /*004c*/ 	.byte	0x00, 0xf0, 0x21, 0x00


	//----- nvinfo : EIATTR_KPARAM_INFO
	.align		4
.L_145:
        /*0050*/ 	.byte	0x04, 0x17
        /*0052*/ 	.short	(.L_147 - .L_146)
.L_146:
        /*0054*/ 	.word	0x00000000
        /*0058*/ 	.short	0x0006
        /*005a*/ 	.short	0x0030
        /*005c*/ 	.byte	0x00, 0xf0, 0x21, 0x00


	//----- nvinfo : EIATTR_KPARAM_INFO
	.align		4
.L_147:
        /*0060*/ 	.byte	0x04, 0x17
        /*0062*/ 	.short	(.L_149 - .L_148)
.L_148:
        /*0064*/ 	.word	0x00000000
        /*0068*/ 	.short	0x0005
        /*006a*/ 	.short	0x0028
        /*006c*/ 	.byte	0x00, 0xf0, 0x21, 0x00


	//----- nvinfo : EIATTR_KPARAM_INFO
	.align		4
.L_149:
        /*0070*/ 	.byte	0x04, 0x17
        /*0072*/ 	.short	(.L_151 - .L_150)
.L_150:
        /*0074*/ 	.word	0x00000000
        /*0078*/ 	.short	0x0004
        /*007a*/ 	.short	0x0020
        /*007c*/ 	.byte	0x00, 0xf0, 0x21, 0x00


	//----- nvinfo : EIATTR_KPARAM_INFO
	.align		4
.L_151:
        /*0080*/ 	.byte	0x04, 0x17
        /*0082*/ 	.short	(.L_153 - .L_152)
.L_152:
        /*0084*/ 	.word	0x00000000
        /*0088*/ 	.short	0x0003
        /*008a*/ 	.short	0x0018
        /*008c*/ 	.byte	0x00, 0xf0, 0x21, 0x00


	//----- nvinfo : EIATTR_KPARAM_INFO
	.align		4
.L_153:
        /*0090*/ 	.byte	0x04, 0x17
        /*0092*/ 	.short	(.L_155 - .L_154)
.L_154:
        /*0094*/ 	.word	0x00000000
        /*0098*/ 	.short	0x0002
        /*009a*/ 	.short	0x0010
        /*009c*/ 	.byte	0x00, 0xf0, 0x21, 0x00


	//----- nvinfo : EIATTR_KPARAM_INFO
	.align		4
.L_155:
        /*00a0*/ 	.byte	0x04, 0x17
        /*00a2*/ 	.short	(.L_157 - .L_156)
.L_156:
        /*00a4*/ 	.word	0x00000000
        /*00a8*/ 	.short	0x0001
        /*00aa*/ 	.short	0x0008
        /*00ac*/ 	.byte	0x00, 0xf0, 0x21, 0x00


	//----- nvinfo : EIATTR_KPARAM_INFO
	.align		4
.L_157:
        /*00b0*/ 	.byte	0x04, 0x17
        /*00b2*/ 	.short	(.L_159 - .L_158)
.L_158:
        /*00b4*/ 	.word	0x00000000
        /*00b8*/ 	.short	0x0000
        /*00ba*/ 	.short	0x0000
        /*00bc*/ 	.byte	0x00, 0xf0, 0x21, 0x00


	//----- nvinfo : EIATTR_MAXREG_COUNT
	.align		4
.L_159:
        /*00c0*/ 	.byte	0x03, 0x1b
        /*00c2*/ 	.short	0x00ff


	//----- nvinfo : EIATTR_MERCURY_ISA_VERSION
	.align		4
        /*00c4*/ 	.byte	0x03, 0x5f
        /*00c6*/ 	.short	0x0000


	//----- nvinfo : EIATTR_EXIT_INSTR_OFFSETS
	.align		4
        /*00c8*/ 	.byte	0x04, 0x1c
        /*00ca*/ 	.short	(.L_161 - .L_160)


	//   ....[0]....
.L_160:
        /*00cc*/ 	.word	0x00000060


	//   ....[1]....
        /*00d0*/ 	.word	0x00000210


	//----- nvinfo : EIATTR_CRS_STACK_SIZE
	.align		4
.L_161:
        /*00d4*/ 	.byte	0x04, 0x1e
        /*00d6*/ 	.short	(.L_163 - .L_162)
.L_162:
        /*00d8*/ 	.word	0x00000000
.L_163:


//--------------------- .nv.info._Z22copyAndMultiplySubtreePK8FlatNodePK14FlatChildEntryS1_S4_PS_PS2_iiPiS7_S7_ --------------------------
	.section	.nv.info._Z22copyAndMultiplySubtreePK8FlatNodePK14FlatChildEntryS1_S4_PS_PS2_iiPiS7_S7_,"",@"SHT_CUDA_INFO"
	.sectionflags	@""
	.align	4


	//----- nvinfo : EIATTR_SW_WAR
	.align		4
        /*0000*/ 	.byte	0x04, 0x36
        /*0002*/ 	.short	(.L_165 - .L_164)
.L_164:
        /*0004*/ 	.word	0x00000001


	//----- nvinfo : EIATTR_CUDA_API_VERSION
	.align		4
.L_165:
        /*0008*/ 	.byte	0x04, 0x37
        /*000a*/ 	.short	(.L_167 - .L_166)
.L_166:
        /*000c*/ 	.word	0x00000082


	//----- nvinfo : EIATTR_MERCURY_ISA_VERSION
	.align		4
.L_167:
        /*0010*/ 	.byte	0x03, 0x5f
        /*0012*/ 	.short	0x0000


	//----- nvinfo : EIATTR_CRS_STACK_SIZE
	.align		4
        /*0014*/ 	.byte	0x04, 0x1e
        /*0016*/ 	.short	(.L_169 - .L_168)
.L_168:
        /*0018*/ 	.word	0x00000000
.L_169:


//--------------------- .nv.info._Z25copyAndMultiplySubtreeNewPK8FlatNodePK14FlatChildEntryS1_S4_PS_PS2_iiPiS7_S7_ --------------------------
	.section	.nv.info._Z25copyAndMultiplySubtreeNewPK8FlatNodePK14FlatChildEntryS1_S4_PS_PS2_iiPiS7_S7_,"",@"SHT_CUDA_INFO"
	.sectionflags	@""
	.align	4


	//----- nvinfo : EIATTR_SW_WAR
	.align		4
        /*0000*/ 	.byte	0x04, 0x36
        /*0002*/ 	.short	(.L_171 - .L_170)
.L_170:
        /*0004*/ 	.word	0x00000001


	//----- nvinfo : EIATTR_CUDA_API_VERSION
	.align		4
.L_171:
        /*0008*/ 	.byte	0x04, 0x37
        /*000a*/ 	.short	(.L_173 - .L_172)
.L_172:
        /*000c*/ 	.word	0x00000082


	//----- nvinfo : EIATTR_MERCURY_ISA_VERSION
	.align		4
.L_173:
        /*0010*/ 	.byte	0x03, 0x5f
        /*0012*/ 	.short	0x0000


//--------------------- .nv.info._Z17insertChildSortedP14FlatChildEntryiRiS_ --------------------------
	.section	.nv.info._Z17insertChildSortedP14FlatChildEntryiRiS_,"",@"SHT_CUDA_INFO"
	.sectionflags	@""
	.align	4


	//----- nvinfo : EIATTR_SW_WAR
	.align		4
        /*0000*/ 	.byte	0x04, 0x36
        /*0002*/ 	.short	(.L_175 - .L_174)
.L_174:
        /*0004*/ 	.word	0x00000001


	//----- nvinfo : EIATTR_CUDA_API_VERSION
	.align		4
.L_175:
        /*0008*/ 	.byte	0x04, 0x37
        /*000a*/ 	.short	(.L_177 - .L_176)
.L_176:
        /*000c*/ 	.word	0x00000082


	//----- nvinfo : EIATTR_MERCURY_ISA_VERSION
	.align		4
.L_177:
        /*0010*/ 	.byte	0x03, 0x5f
        /*0012*/ 	.short	0x0000


	//----- nvinfo : EIATTR_CRS_STACK_SIZE
	.align		4
        /*0014*/ 	.byte	0x04, 0x1e
        /*0016*/ 	.short	(.L_179 - .L_178)
.L_178:
        /*0018*/ 	.word	0x00000000
.L_179:


//--------------------- .nv.info._Z17findMatchingChildPK14FlatChildEntryiii --------------------------
	.section	.nv.info._Z17findMatchingChildPK14FlatChildEntryiii,"",@"SHT_CUDA_INFO"
	.sectionflags	@""
	.align	4


	//----- nvinfo : EIATTR_SW_WAR
	.align		4
        /*0000*/ 	.byte	0x04, 0x36
        /*0002*/ 	.short	(.L_181 - .L_180)
.L_180:
        /*0004*/ 	.word	0x00000001


	//----- nvinfo : EIATTR_CUDA_API_VERSION
	.align		4
.L_181:
        /*0008*/ 	.byte	0x04, 0x37
        /*000a*/ 	.short	(.L_183 - .L_182)
.L_182:
        /*000c*/ 	.word	0x00000082


	//----- nvinfo : EIATTR_MERCURY_ISA_VERSION
	.align		4
.L_183:
        /*0010*/ 	.byte	0x03, 0x5f
        /*0012*/ 	.short	0x0000


	//----- nvinfo : EIATTR_CRS_STACK_SIZE
	.align		4
        /*0014*/ 	.byte	0x04, 0x1e
        /*0016*/ 	.short	(.L_185 - .L_184)
.L_184:
        /*0018*/ 	.word	0x00000000
.L_185:


//--------------------- .nv.callgraph             --------------------------
	.section	.nv.callgraph,"",@"SHT_CUDA_CALLGRAPH"
	.align	4
	.sectionentsize	8
	.align		4
        /*0000*/ 	.word	0x00000000
	.align		4
        /*0004*/ 	.word	0xffffffff
	.align		4
        /*0008*/ 	.word	index@(_Z22copyAndMultiplySubtreePK8FlatNodePK14FlatChildEntryS1_S4_PS_PS2_iiPiS7_S7_$7)
	.align		4
        /*000c*/ 	.word	index@(_Z22copyAndMultiplySubtreePK8FlatNodePK14FlatChildEntryS1_S4_PS_PS2_iiPiS7_S7_$7)
	.align		4
        /*0010*/ 	.word	index@(_Z19multiplyTreesKernelPK8FlatNodePK14FlatChildEntryS1_S4_PS_PS2_PiS7_S7_i)
	.align		4
        /*0014*/ 	.word	index@(_Z22copyAndMultiplySubtreePK8FlatNodePK14FlatChildEntryS1_S4_PS_PS2_iiPiS7_S7_$7)
	.align		4
        /*0018*/ 	.word	index@(_Z22copyAndMultiplySubtreePK8FlatNodePK14FlatChildEntryS1_S4_PS_PS2_iiPiS7_S7_)
	.align		4
        /*001c*/ 	.word	index@(_Z22copyAndMultiplySubtreePK8FlatNodePK14FlatChildEntryS1_S4_PS_PS2_iiPiS7_S7_$7)
	.align		4
        /*0020*/ 	.word	index@(_Z25copyAndMultiplySubtreeNewPK8FlatNodePK14FlatChildEntryS1_S4_PS_PS2_iiPiS7_S7_)
	.align		4
        /*0024*/ 	.word	index@(_Z25copyAndMultiplySubtreeNewPK8FlatNodePK14FlatChildEntryS1_S4_PS_PS2_iiPiS7_S7_)
	.align		4
        /*0028*/ 	.word	0x00000000
	.align		4
        /*002c*/ 	.word	0xfffffffe
	.align		4
        /*0030*/ 	.word	0x00000000
	.align		4
        /*0034*/ 	.word	0xfffffffd
	.align		4
        /*0038*/ 	.word	0x00000000
	.align		4
        /*003c*/ 	.word	0xfffffffc


//--------------------- .nv.prototype             --------------------------
	.section	.nv.prototype,"",@"SHT_CUDA_PROTOTYPE"
	.align	4
	.sectionentsize	8
	.align		4
        /*0000*/ 	.word	index@(_Z22copyAndMultiplySubtreePK8FlatNodePK14FlatChildEntryS1_S4_PS_PS2_iiPiS7_S7_)
	.align		4
        /*0004*/ 	.word	str_index@("#illlllliilll")
	.align		4
        /*0008*/ 	.word	index@(_Z25copyAndMultiplySubtreeNewPK8FlatNodePK14FlatChildEntryS1_S4_PS_PS2_iiPiS7_S7_)
	.align		4
        /*000c*/ 	.word	str_index@("#illlllliilll")
	.align		4
        /*0010*/ 	.word	index@(_Z17insertChildSortedP14FlatChildEntryiRiS_)
	.align		4
        /*0014*/ 	.word	str_index@("#vlilb8")
	.align		4
        /*0018*/ 	.word	index@(_Z17findMatchingChildPK14FlatChildEntryiii)
	.align		4
        /*001c*/ 	.word	str_index@("#iliii")


//--------------------- .nv.constant0._Z8multiplyP8FlatNodeS0_P14FlatChildEntryS2_ --------------------------
	.section	.nv.constant0._Z8multiplyP8FlatNodeS0_P14FlatChildEntryS2_,"a",@"SHT_CUDA_CONSTANT_B0"
	.sectionflags	@""
	.align	4
.nv.constant0._Z8multiplyP8FlatNodeS0_P14FlatChildEntryS2_:
	.zero		352
	.type		_param,@"STT_CUDA_OBJECT"
	.size		_param,(.L_0 - _param)
	.other		_param,@"STO_CUDA_CONSTANT STV_INTERNAL"
_param:
	.zero		32
.L_0:


//--------------------- .nv.constant0._Z22imprIntersectionKernelP12CommonOffsetPKiS2_iiS2_S2_Pi --------------------------
	.section	.nv.constant0._Z22imprIntersectionKernelP12CommonOffsetPKiS2_iiS2_S2_Pi,"a",@"SHT_CUDA_CONSTANT_B0"
	.sectionflags	@""
	.align	4
.nv.constant0._Z22imprIntersectionKernelP12CommonOffsetPKiS2_iiS2_S2_Pi:
	.zero		352
	.type		_param__0,@"STT_CUDA_OBJECT"
	.size		_param__0,(.L_1 - _param__0)
	.other		_param__0,@"STO_CUDA_CONSTANT STV_INTERNAL"
	.map_symbolname _param__0 _param
_param__0:
	.zero		56
.L_1:


//--------------------- .nv.constant0._Z18intersectionKernelP12CommonOffsetPKiS2_iiS2_S2_Pi --------------------------
	.section	.nv.constant0._Z18intersectionKernelP12CommonOffsetPKiS2_iiS2_S2_Pi,"a",@"SHT_CUDA_CONSTANT_B0"
	.sectionflags	@""
	.align	4
.nv.constant0._Z18intersectionKernelP12CommonOffsetPKiS2_iiS2_S2_Pi:
	.zero		352
	.type		_param__1,@"STT_CUDA_OBJECT"
	.size		_param__1,(.L_2 - _param__1)
	.other		_param__1,@"STO_CUDA_CONSTANT STV_INTERNAL"
	.map_symbolname _param__1 _param
_param__1:
	.zero		56
.L_2:


//--------------------- .nv.constant0._Z19multiplyTreesKernelPK8FlatNodePK14FlatChildEntryS1_S4_PS_PS2_PiS7_S7_i --------------------------
	.section	.nv.constant0._Z19multiplyTreesKernelPK8FlatNodePK14FlatChildEntryS1_S4_PS_PS2_PiS7_S7_i,"a",@"SHT_CUDA_CONSTANT_B0"
	.sectionflags	@""
	.align	4
.nv.constant0._Z19multiplyTreesKernelPK8FlatNodePK14FlatChildEntryS1_S4_PS_PS2_PiS7_S7_i:
	.zero		352
	.type		_param__2,@"STT_CUDA_OBJECT"
	.size		_param__2,(.L_3 - _param__2)
	.other		_param__2,@"STO_CUDA_CONSTANT STV_INTERNAL"
	.map_symbolname _param__2 _param
_param__2:
	.zero		76
.L_3:


//--------------------- .text._Z22copyAndMultiplySubtreePK8FlatNodePK14FlatChildEntryS1_S4_PS_PS2_iiPiS7_S7_$7 --------------------------
	.section	.text._Z22copyAndMultiplySubtreePK8FlatNodePK14FlatChildEntryS1_S4_PS_PS2_iiPiS7_S7_$7,"ax",@progbits
	.sectioninfo	@"SHI_REGISTERS=140"
	.align	128
.text._Z22copyAndMultiplySubtreePK8FlatNodePK14FlatChildEntryS1_S4_PS_PS2_iiPiS7_S7_$7:
        .type           _Z22copyAndMultiplySubtreePK8FlatNodePK14FlatChildEntryS1_S4_PS_PS2_iiPiS7_S7_$7,@function
        .size           _Z22copyAndMultiplySubtreePK8FlatNodePK14FlatChildEntryS1_S4_PS_PS2_iiPiS7_S7_$7,(.L_x_98 - _Z22copyAndMultiplySubtreePK8FlatNodePK14FlatChildEntryS1_S4_PS_PS2_iiPiS7_S7_$7)
_Z22copyAndMultiplySubtreePK8FlatNodePK14FlatChildEntryS1_S4_PS_PS2_iiPiS7_S7_$7:
[----:B------:R-:W-:-:S08]  /*0000*/  IADD3 R1, R1, -0x98, RZ ;  /* 0xffffff6801017810 */ /* 0x000fd00007ffe0ff */
[----:B------:R-:W-:Y:S04]  /*0010*/  STL [R1+0x90], R55 ;  /* 0x0000903701007387 */ /* 0x000fe80000100800 */
        /* <DEDUP_REMOVED lines=16> */
[----:B------:R0:W-:Y:S04]  /*0120*/  STL [R1+0x78], R45 ;  /* 0x0000782d01007387 */ /* 0x0001e80000100800 */
[----:B------:R1:W-:Y:S04]  /*0130*/  STL [R1+0x74], R44 ;  /* 0x0000742c01007387 */ /* 0x0003e80000100800 */
[----:B------:R2:W-:Y:S01]  /*0140*/  STL [R1+0x70], R39 ;  /* 0x0000702701007387 */ /* 0x0005e20000100800 */
[----:B0-----:R-:W-:-:S03]  /*0150*/  MOV R45, R5 ;  /* 0x00000005002d7202 */ /* 0x001fc60000000f00 */
[----:B------:R0:W-:Y:S01]  /*0160*/  STL [R1+0x6c], R38 ;  /* 0x00006c2601007387 */ /* 0x0001e20000100800 */
[----:B-1----:R-:W-:-:S03]  /*0170*/  MOV R44, R4 ;  /* 0x00000004002c7202 */ /* 0x002fc60000000f00 */
[----:B------:R1:W-:Y:S01]  /*0180*/  STL [R1+0x68], R37 ;  /* 0x0000682501007387 */ /* 0x0003e20000100800 */
[----:B--2---:R-:W-:-:S03]  /*0190*/  MOV R39, R9 ;  /* 0x0000000900277202 */ /* 0x004fc60000000f00 */
[----:B------:R2:W-:Y:S01]  /*01a0*/  STL [R1+0x64], R36 ;  /* 0x0000642401007387 */ /* 0x0005e20000100800 */
[----:B0-----:R-:W-:-:S03]  /*01b0*/  IMAD.MOV.U32 R38, RZ, RZ, R8 ;  /* 0x000000ffff267224 */ /* 0x001fc600078e0008 */
[----:B------:R0:W-:Y:S01]  /*01c0*/  STL [R1+0x60], R31 ;  /* 0x0000601f01007387 */ /* 0x0001e20000100800 */
[----:B-1----:R-:W-:-:S03]  /*01d0*/  MOV R37, R7 ;  /* 0x0000000700257202 */ /* 0x002fc60000000f00 */
[----:B------:R1:W-:Y:S01]  /*01e0*/  STL [R1+0x5c], R30 ;  /* 0x00005c1e01007387 */ /* 0x0003e20000100800 */
[----:B--2---:R-:W-:-:S03]  /*01f0*/  IMAD.MOV.U32 R36, RZ, RZ, R6 ;  /* 0x000000ffff247224 */ /* 0x004fc600078e0006 */
[----:B------:R2:W-:Y:S01]  /*0200*/  STL [R1+0x58], R29 ;  /* 0x0000581d01007387 */ /* 0x0005e20000100800 */
[----:B0-----:R-:W-:-:S03]  /*0210*/  MOV R31, R11 ;  /* 0x0000000b001f7202 */ /* 0x001fc60000000f00 */
[----:B------:R0:W-:Y:S01]  /*0220*/  STL [R1+0x54], R28 ;  /* 0x0000541c01007387 */ /* 0x0001e20000100800 */
[----:B-1----:R-:W-:-:S03]  /*0230*/  IMAD.MOV.U32 R30, RZ, RZ, R10 ;  /* 0x000000ffff1e7224 */ /* 0x002fc600078e000a */
[----:B------:R1:W-:Y:S01]  /*0240*/  STL [R1+0x50], R27 ;  /* 0x0000501b01007387 */ /* 0x0003e20000100800 */
[----:B--2---:R-:W-:-:S03]  /*0250*/  MOV R29, R13 ;  /* 0x0000000d001d7202 */ /* 0x004fc60000000f00 */
[----:B------:R2:W-:Y:S01]  /*0260*/  STL [R1+0x4c], R26 ;  /* 0x00004c1a01007387 */ /* 0x0005e20000100800 */
[----:B0-----:R-:W-:Y:S02]  /*0270*/  IMAD.MOV.U32 R28, RZ, RZ, R12 ;  /* 0x000000ffff1c7224 */ /* 0x001fe400078e000c */
[----:B-1----:R-:W-:Y:S02]  /*0280*/  IMAD.MOV.U32 R27, RZ, RZ, R15 ;  /* 0x000000ffff1b7224 */ /* 0x002fe400078e000f */
[----:B--2---:R-:W-:Y:S02]  /*0290*/  IMAD.MOV.U32 R26, RZ, RZ, R14 ;  /* 0x000000ffff1a7224 */ /* 0x004fe400078e000e */
[----:B------:R-:W2:Y:S04]  /*02a0*/  LDL R3, [R1+0x98] ;  /* 0x0000980001037983 */ /* 0x000ea80000100800 */
[----:B------:R0:W5:Y:S04]  /*02b0*/  LDL.64 R54, [R1+0xa0] ;  /* 0x0000a00001367983 */ /* 0x0001680000100a00 */
[----:B------:R0:W5:Y:S04]  /*02c0*/  LDL.64 R52, [R1+0xa8] ;  /* 0x0000a80001347983 */ /* 0x0001680000100a00 */
[----:B------:R0:W5:Y:S01]  /*02d0*/  LDL.64 R46, [R1+0xb0] ;  /* 0x0000b000012e7983 */ /* 0x0001620000100a00 */
[----:B--2---:R-:W-:-:S03]  /*02e0*/  IMAD.WIDE R24, R3, 0x18, R44 ;  /* 0x0000001803187825 */ /* 0x004fc600078e022c */
[----:B------:R-:W2:Y:S05]  /*02f0*/  LDL R3, [R1+0x9c] ;  /* 0x00009c0001037983 */ /* 0x000eaa0000100800 */
[----:B------:R-:W3:Y:S01]  /*0300*/  LDG.E.U8.SYS R0, [R24+0x8] ;  /* 0x0000080018007381 */ /* 0x000ee200001ee100 */
[----:B------:R-:W-:Y:S01]  /*0310*/  YIELD                                                                                                              (*"RELOCATOR OPCODE,YIELD,280"*) ;  /* 0x0000000000007946 */ /* 0x000fe20003800000 */
[----:B---3--:R-:W-:Y:S01]  /*0320*/  ISETP.NE.AND P0, PT, R0, RZ, PT ;  /* 0x000000ff0000720c */ /* 0x008fe20003f05270 */
[----:B--2---:R-:W-:-:S11]  /*0330*/  IMAD.WIDE R22, R3, 0x18, R38 ;  /* 0x0000001803167825 */ /* 0x004fd600078e0226 */
[----:B------:R-:W-:Y:S05]  /*0340*/  @!P0 BRA `(.L_x_4) ;  /* 0x0000011000008947 */ /* 0x000fea0003800000 */
[----:B0-----:R-:W2:Y:S02]  /*0350*/  LDG.E.U8.SYS R0, [R22+0x8] ;  /* 0x0000080016007381 */ /* 0x001ea400001ee100 */
[----:B--2---:R-:W-:-:S12]  /*0360*/  ISETP.NE.AND P0, PT, R0, RZ, PT ;  /* 0x000000ff0000720c */ /* 0x004fd80003f05270 */
[----:B------:R-:W-:Y:S05]  /*0370*/  @!P0 BRA `(.L_x_4) ;  /* 0x000000e000008947 */ /* 0x000fea0003800000 */
[----:B------:R-:W-:Y:S01]  /*0380*/  MOV R3, 0x1 ;  /* 0x0000000100037802 */ /* 0x000fe20000000f00 */
[----:B------:R-:W2:Y:S04]  /*0390*/  LDG.E.64.SYS R6, [R22+0x10] ;  /* 0x0000100016067381 */ /* 0x000ea800001eeb00 */
[----:B------:R-:W2:Y:S04]  /*03a0*/  LDG.E.64.SYS R8, [R24+0x10] ;  /* 0x0000100018087381 */ /* 0x000ea800001eeb00 */
[----:B-----5:R-:W3:Y:S01]  /*03b0*/  ATOMG.E.ADD.STRONG.GPU PT, R4, [R54], R3 ;  /* 0x00000003360473a8 */ /* 0x020ee200001f41ff */
[----:B------:R-:W-:-:S02]  /*03c0*/  MOV R0, 0x1 ;  /* 0x0000000100007802 */ /* 0x000fc40000000f00 */
[----:B------:R-:W-:Y:S02]  /*03d0*/  MOV R10, 0xffffffff ;  /* 0xffffffff000a7802 */ /* 0x000fe40000000f00 */
[----:B------:R-:W-:Y:S01]  /*03e0*/  MOV R11, RZ ;  /* 0x000000ff000b7202 */ /* 0x000fe20000000f00 */
[----:B--2---:R3:W0:Y:S02]  /*03f0*/  DMUL R6, R6, R8 ;  /* 0x0000000806067228 */ /* 0x0046240000000000 */
[----:B---3--:R-:W-:-:S08]  /*0400*/  IMAD.WIDE R8, R4, 0x18, R28 ;  /* 0x0000001804087825 */ /* 0x008fd000078e021c */
[----:B------:R1:W-:Y:S04]  /*0410*/  STG.E.64.SYS [R8], R10 ;  /* 0x0000000a08007386 */ /* 0x0003e8000010eb00 */
[----:B0-----:R1:W-:Y:S04]  /*0420*/  STG.E.64.SYS [R8+0x10], R6 ;  /* 0x0000100608007386 */ /* 0x0013e8000010eb00 */
[----:B------:R1:W-:Y:S04]  /*0430*/  STG.E.U8.SYS [R8+0x8], R0 ;  /* 0x0000080008007386 */ /* 0x0003e8000010e100 */
[----:B------:R1:W5:Y:S01]  /*0440*/  ATOMG.E.ADD.STRONG.GPU PT, RZ, [R46], R3 ;  /* 0x000000032eff73a8 */ /* 0x00036200001f41ff */
[----:B------:R-:W-:Y:S05]  /*0450*/  BRA `(.L_x_5) ;  /* 0x00000ff000007947 */ /* 0x000fea0003800000 */
.L_x_4:
[----:B0-----:R-:W2:Y:S04]  /*0460*/  LDG.E.SYS R3, [R24+0x4] ;  /* 0x0000040018037381 */ /* 0x001ea800001ee900 */
[----:B--2--5:R0:W5:Y:S04]  /*0470*/  ATOMG.E.ADD.STRONG.GPU PT, R16, [R52], R3 ;  /* 0x00000003341073a8 */ /* 0x02416800001f41ff */
[----:B------:R-:W2:Y:S01]  /*0480*/  LDG.E.SYS R0, [R24+0x4] ;  /* 0x0000040018007381 */ /* 0x000ea200001ee900 */
[----:B------:R-:W-:Y:S01]  /*0490*/  PRMT R8, RZ, 0x7610, R8 ;  /* 0x00007610ff087816 */ /* 0x000fe20000000008 */
[----:B------:R-:W-:Y:S01]  /*04a0*/  IMAD.MOV.U32 R17, RZ, RZ, RZ ;  /* 0x000000ffff117224 */ /* 0x000fe200078e00ff */
[----:B--2---:R-:W-:-:S12]  /*04b0*/  ISETP.GE.AND P0, PT, R0, 0x1, PT ;  /* 0x000000010000780c */ /* 0x004fd80003f06270 */
[----:B------:R-:W-:Y:S05]  /*04c0*/  @!P0 BRA `(.L_x_6) ;  /* 0x00000ef000008947 */ /* 0x000fea0003800000 */
[----:B0----5:R-:W-:Y:S01]  /*04d0*/  IADD3 R18, R16, -0x1, RZ ;  /* 0xffffffff10127810 */ /* 0x021fe20007ffe0ff */
[----:B------:R-:W-:Y:S01]  /*04e0*/  IMAD.MOV.U32 R19, RZ, RZ, RZ ;  /* 0x000000ffff137224 */ /* 0x000fe200078e00ff */
[----:B------:R-:W-:Y:S01]  /*04f0*/  PRMT R8, RZ, 0x7610, R8 ;  /* 0x00007610ff087816 */ /* 0x000fe20000000008 */
[----:B------:R-:W-:Y:S02]  /*0500*/  IMAD.MOV.U32 R17, RZ, RZ, RZ ;  /* 0x000000ffff117224 */ /* 0x000fe400078e00ff */
.L_x_18:
[----:B0-----:R-:W2:Y:S04]  /*0510*/  LDG.E.SYS R4, [R24] ;  /* 0x0000000018047381 */ /* 0x001ea800001ee900 */
[----:B------:R-:W3:Y:S01]  /*0520*/  LDG.E.64.SYS R6, [R22] ;  /* 0x0000000016067381 */ /* 0x000ee200001eeb00 */
[----:B--2---:R-:W-:-:S05]  /*0530*/  IADD3 R5, R4, R19, RZ ;  /* 0x0000001304057210 */ /* 0x004fca0007ffe0ff */
[----:B------:R-:W-:-:S08]  /*0540*/  IMAD.WIDE R4, R5, 0x8, R36 ;  /* 0x0000000805047825 */ /* 0x000fd000078e0224 */
[----:B------:R0:W5:Y:S04]  /*0550*/  LDG.E.SYS R2, [R4] ;  /* 0x0000000004027381 */ /* 0x00016800001ee900 */
[----:B------:R0:W5:Y:S01]  /*0560*/  LDG.E.SYS R12, [R4+0x4] ;  /* 0x00000400040c7381 */ /* 0x00016200001ee900 */
[----:B---3--:R-:W-:Y:S02]  /*0570*/  ISETP.GE.AND P0, PT, R7, 0x1, PT ;  /* 0x000000010700780c */ /* 0x008fe40003f06270 */
[----:B------:R-:W-:-:S10]  /*0580*/  MOV R13, 0xffffffff ;  /* 0xffffffff000d7802 */ /* 0x000fd40000000f00 */
[----:B------:R-:W-:Y:S05]  /*0590*/  @!P0 BRA `(.L_x_7) ;  /* 0x000000d000008947 */ /* 0x000fea0003800000 */
[----:B0-----:R-:W-:-:S04]  /*05a0*/  MOV R3, RZ ;  /* 0x000000ff00037202 */ /* 0x001fc80000000f00 */
.L_x_9:
[----:B------:R-:W-:-:S05]  /*05b0*/  IADD3 R5, R6, R3, RZ ;  /* 0x0000000306057210 */ /* 0x000fca0007ffe0ff */
[----:B------:R-:W-:-:S08]  /*05c0*/  IMAD.WIDE R4, R5, 0x8, R30 ;  /* 0x0000000805047825 */ /* 0x000fd000078e021e */
[----:B------:R-:W2:Y:S02]  /*05d0*/  LDG.E.SYS R9, [R4] ;  /* 0x0000000004097381 */ /* 0x000ea400001ee900 */
[----:B--2--5:R-:W-:-:S12]  /*05e0*/  ISETP.NE.AND P0, PT, R9, R2, PT ;  /* 0x000000020900720c */ /* 0x024fd80003f05270 */
[----:B------:R-:W-:Y:S05]  /*05f0*/  @!P0 BRA `(.L_x_8) ;  /* 0x0000006000008947 */ /* 0x000fea0003800000 */
[----:B------:R-:W-:-:S12]  /*0600*/  ISETP.GT.AND P0, PT, R9, R2, PT ;  /* 0x000000020900720c */ /* 0x000fd80003f04270 */
[----:B------:R-:W-:Y:S05]  /*0610*/  @P0 BRA `(.L_x_7) ;  /* 0x0000005000000947 */ /* 0x000fea0003800000 */
[----:B------:R-:W-:-:S04]  /*0620*/  IADD3 R3, R3, 0x1, RZ ;  /* 0x0000000103037810 */ /* 0x000fc80007ffe0ff */
[----:B------:R-:W-:-:S12]  /*0630*/  ISETP.GE.AND P0, PT, R3, R7, PT ;  /* 0x000000070300720c */ /* 0x000fd80003f06270 */
[----:B------:R-:W-:Y:S05]  /*0640*/  @!P0 BRA `(.L_x_9) ;  /* 0xffffff6000008947 */ /* 0x000fea000383ffff */
[----:B------:R-:W-:Y:S05]  /*0650*/  BRA `(.L_x_7) ;  /* 0x0000001000007947 */ /* 0x000fea0003800000 */
.L_x_8:
[----:B------:R0:W5:Y:S02]  /*0660*/  LDG.E.SYS R13, [R4+0x4] ;  /* 0x00000400040d7381 */ /* 0x00016400001ee900 */
.L_x_7:
[----:B0----5:R-:W-:-:S12]  /*0670*/  ISETP.NE.AND P0, PT, R13, -0x1, PT ;  /* 0xffffffff0d00780c */ /* 0x021fd80003f05270 */
[----:B------:R-:W-:Y:S05]  /*0680*/  @!P0 BRA `(.L_x_10) ;  /* 0x00000d0000008947 */ /* 0x000fea0003800000 */
[----:B------:R-:W-:Y:S01]  /*0690*/  STL.64 [R1+0x8], R54 ;  /* 0x0000083601007387 */ /* 0x000fe20000100a00 */
[----:B------:R-:W-:Y:S01]  /*06a0*/  IMAD.MOV.U32 R4, RZ, RZ, R44 ;  /* 0x000000ffff047224 */ /* 0x000fe200078e002c */
[----:B------:R-:W-:Y:S01]  /*06b0*/  MOV R6, R36 ;  /* 0x0000002400067202 */ /* 0x000fe20000000f00 */
[----:B------:R-:W-:Y:S01]  /*06c0*/  IMAD.MOV.U32 R5, RZ, RZ, R45 ;  /* 0x000000ffff057224 */ /* 0x000fe200078e002d */
[----:B------:R-:W-:Y:S01]  /*06d0*/  STL.64 [R1+0x10], R52 ;  /* 0x0000103401007387 */ /* 0x000fe20000100a00 */
[----:B------:R-:W-:Y:S01]  /*06e0*/  IMAD.MOV.U32 R7, RZ, RZ, R37 ;  /* 0x000000ffff077224 */ /* 0x000fe200078e0025 */
[----:B------:R-:W-:Y:S01]  /*06f0*/  MOV R8, R38 ;  /* 0x0000002600087202 */ /* 0x000fe20000000f00 */
[----:B------:R-:W-:Y:S01]  /*0700*/  IMAD.MOV.U32 R9, RZ, RZ, R39 ;  /* 0x000000ffff097224 */ /* 0x000fe200078e0027 */
[----:B------:R-:W-:Y:S01]  /*0710*/  STL.64 [R1+0x18], R46 ;  /* 0x0000182e01007387 */ /* 0x000fe20000100a00 */
[----:B------:R-:W-:Y:S01]  /*0720*/  MOV R10, R30 ;  /* 0x0000001e000a7202 */ /* 0x000fe20000000f00 */
[----:B------:R-:W-:Y:S01]  /*0730*/  IMAD.MOV.U32 R11, RZ, RZ, R31 ;  /* 0x000000ffff0b7224 */ /* 0x000fe200078e001f */
[----:B------:R-:W-:Y:S01]  /*0740*/  MOV R14, R26 ;  /* 0x0000001a000e7202 */ /* 0x000fe20000000f00 */
[----:B------:R0:W-:Y:S01]  /*0750*/  STL.64 [R1], R12 ;  /* 0x0000000c01007387 */ /* 0x0001e20000100a00 */
[----:B------:R-:W-:Y:S01]  /*0760*/  IMAD.MOV.U32 R15, RZ, RZ, R27 ;  /* 0x000000ffff0f7224 */ /* 0x000fe200078e001b */
[----:B------:R-:W-:-:S02]  /*0770*/  MOV R20, 32@lo((_Z22copyAndMultiplySubtreePK8FlatNodePK14FlatChildEntryS1_S4_PS_PS2_iiPiS7_S7_$7 + .L_x_0@srel)) ;  /* 0x0000000000147802 */ /* 0x000fc40000000f00 */
[----:B------:R-:W-:Y:S02]  /*0780*/  MOV R21, 32@hi((_Z22copyAndMultiplySubtreePK8FlatNodePK14FlatChildEntryS1_S4_PS_PS2_iiPiS7_S7_$7 + .L_x_0@srel)) ;  /* 0x0000000000157802 */ /* 0x000fe40000000f00 */
[----:B0-----:R-:W-:Y:S01]  /*0790*/  MOV R12, R28 ;  /* 0x0000001c000c7202 */ /* 0x001fe20000000f00 */
[----:B------:R-:W-:-:S06]  /*07a0*/  IMAD.MOV.U32 R13, RZ, RZ, R29 ;  /* 0x000000ffff0d7224 */ /* 0x000fcc00078e001d */
[----:B------:R-:W-:Y:S05]  /*07b0*/  CALL.REL.NOINC `(_Z22copyAndMultiplySubtreePK8FlatNodePK14FlatChildEntryS1_S4_PS_PS2_iiPiS7_S7_$7) ;  /* 0xfffff84000007944 */ /* 0x000fea0003c3ffff */
.L_x_0:
[----:B------:R-:W-:Y:S02]  /*07c0*/  ISETP.GE.AND P0, PT, R17, 0x1, PT ;  /* 0x000000011100780c */ /* 0x000fe40003f06270 */
[----:B------:R-:W-:-:S10]  /*07d0*/  MOV R0, R17 ;  /* 0x0000001100007202 */ /* 0x000fd40000000f00 */
[----:B------:R-:W-:Y:S05]  /*07e0*/  @!P0 BRA `(.L_x_11) ;  /* 0x000000a000008947 */ /* 0x000fea0003800000 */
[----:B------:R-:W-:-:S04]  /*07f0*/  MOV R0, RZ ;  /* 0x000000ff00007202 */ /* 0x000fc80000000f00 */
.L_x_12:
[----:B------:R-:W-:-:S05]  /*0800*/  IADD3 R7, R16, R0, RZ ;  /* 0x0000000010077210 */ /* 0x000fca0007ffe0ff */
[----:B------:R-:W-:-:S08]  /*0810*/  IMAD.WIDE R6, R7, 0x8, R26 ;  /* 0x0000000807067825 */ /* 0x000fd000078e021a */
[----:B------:R-:W2:Y:S02]  /*0820*/  LDG.E.SYS R7, [R6] ;  /* 0x0000000006077381 */ /* 0x000ea400001ee900 */
[----:B--2---:R-:W-:-:S12]  /*0830*/  ISETP.GT.AND P0, PT, R7, R2, PT ;  /* 0x000000020700720c */ /* 0x004fd80003f04270 */
[----:B------:R-:W-:Y:S05]  /*0840*/  @P0 BRA `(.L_x_11) ;  /* 0x0000004000000947 */ /* 0x000fea0003800000 */
[----:B------:R-:W-:-:S04]  /*0850*/  IADD3 R0, R0, 0x1, RZ ;  /* 0x0000000100007810 */ /* 0x000fc80007ffe0ff */
[----:B------:R-:W-:-:S12]  /*0860*/  ISETP.GE.AND P0, PT, R0, R17, PT ;  /* 0x000000110000720c */ /* 0x000fd80003f06270 */
[----:B------:R-:W-:Y:S05]  /*0870*/  @!P0 BRA `(.L_x_12) ;  /* 0xffffff8000008947 */ /* 0x000fea000383ffff */
[----:B------:R-:W-:-:S04]  /*0880*/  MOV R0, R17 ;  /* 0x0000001100007202 */ /* 0x000fc80000000f00 */
.L_x_11:
[----:B------:R-:W-:-:S12]  /*0890*/  ISETP.GT.AND P0, PT, R17, R0, PT ;  /* 0x000000001100720c */ /* 0x000fd80003f04270 */
[----:B------:R-:W-:Y:S05]  /*08a0*/  @!P0 BRA `(.L_x_13) ;  /* 0x00000a7000008947 */ /* 0x000fea0003800000 */
[----:B------:R-:W-:-:S05]  /*08b0*/  IMAD.IADD R3, R17, 0x1, -R0 ;  /* 0x0000000111037824 */ /* 0x000fca00078e0a00 */
[----:B------:R-:W-:Y:S02]  /*08c0*/  LOP3.LUT P0, R8, R3, 0x3, RZ, 0xc0, !PT ;  /* 0x0000000303087812 */ /* 0x000fe4000780c0ff */
[----:B------:R-:W-:-:S10]  /*08d0*/  MOV R3, R17 ;  /* 0x0000001100037202 */ /* 0x000fd40000000f00 */
[----:B------:R-:W-:Y:S05]  /*08e0*/  @!P0 BRA `(.L_x_14) ;  /* 0x0000015000008947 */ /* 0x000fea0003800000 */
[----:B------:R-:W-:-:S05]  /*08f0*/  IADD3 R7, R16, R17, RZ ;  /* 0x0000001110077210 */ /* 0x000fca0007ffe0ff */
[----:B------:R-:W-:-:S08]  /*0900*/  IMAD.WIDE R6, R7, 0x8, R26 ;  /* 0x0000000807067825 */ /* 0x000fd000078e021a */
[----:B------:R-:W2:Y:S04]  /*0910*/  LDG.E.SYS R5, [R6+-0x8] ;  /* 0xfffff80006057381 */ /* 0x000ea800001ee900 */
[----:B------:R-:W3:Y:S01]  /*0920*/  LDG.E.SYS R9, [R6+-0x4] ;  /* 0xfffffc0006097381 */ /* 0x000ee200001ee900 */
[----:B------:R-:W-:Y:S02]  /*0930*/  ISETP.NE.AND P0, PT, R8, 0x1, PT ;  /* 0x000000010800780c */ /* 0x000fe40003f05270 */
[----:B------:R-:W-:Y:S01]  /*0940*/  IADD3 R3, R17, -0x1, RZ ;  /* 0xffffffff11037810 */ /* 0x000fe20007ffe0ff */
[----:B--2---:R0:W-:Y:S04]  /*0950*/  STG.E.SYS [R6], R5 ;  /* 0x0000000506007386 */ /* 0x0041e8000010e900 */
[----:B---3--:R0:W-:Y:S05]  /*0960*/  STG.E.SYS [R6+0x4], R9 ;  /* 0x0000040906007386 */ /* 0x0081ea000010e900 */
[----:B------:R-:W-:Y:S05]  /*0970*/  @!P0 BRA `(.L_x_14) ;  /* 0x000000c000008947 */ /* 0x000fea0003800000 */
[----:B0-----:R-:W2:Y:S04]  /*0980*/  LDG.E.SYS R5, [R6+-0x10] ;  /* 0xfffff00006057381 */ /* 0x001ea800001ee900 */
[----:B------:R-:W3:Y:S01]  /*0990*/  LDG.E.SYS R9, [R6+-0xc] ;  /* 0xfffff40006097381 */ /* 0x000ee200001ee900 */
[----:B------:R-:W-:-:S02]  /*09a0*/  ISETP.NE.AND P0, PT, R8, 0x2, PT ;  /* 0x000000020800780c */ /* 0x000fc40003f05270 */
[----:B------:R-:W-:Y:S01]  /*09b0*/  IADD3 R3, R17, -0x2, RZ ;  /* 0xfffffffe11037810 */ /* 0x000fe20007ffe0ff */
[----:B--2---:R0:W-:Y:S04]  /*09c0*/  STG.E.SYS [R6+-0x8], R5 ;  /* 0xfffff80506007386 */ /* 0x0041e8000010e900 */
[----:B---3--:R0:W-:Y:S05]  /*09d0*/  STG.E.SYS [R6+-0x4], R9 ;  /* 0xfffffc0906007386 */ /* 0x0081ea000010e900 */
[----:B------:R-:W-:Y:S05]  /*09e0*/  @!P0 BRA `(.L_x_14) ;  /* 0x0000005000008947 */ /* 0x000fea0003800000 */
[----:B0-----:R-:W2:Y:S04]  /*09f0*/  LDG.E.SYS R5, [R6+-0x18] ;  /* 0xffffe80006057381 */ /* 0x001ea800001ee900 */
[----:B------:R-:W3:Y:S01]  /*0a00*/  LDG.E.SYS R9, [R6+-0x14] ;  /* 0xffffec0006097381 */ /* 0x000ee200001ee900 */
[----:B------:R-:W-:-:S03]  /*0a10*/  IADD3 R3, R17, -0x3, RZ ;  /* 0xfffffffd11037810 */ /* 0x000fc60007ffe0ff */
[----:B--2---:R0:W-:Y:S04]  /*0a20*/  STG.E.SYS [R6+-0x10], R5 ;  /* 0xfffff00506007386 */ /* 0x0041e8000010e900 */
[----:B---3--:R0:W-:Y:S02]  /*0a30*/  STG.E.SYS [R6+-0xc], R9 ;  /* 0xfffff40906007386 */ /* 0x0081e4000010e900 */
.L_x_14:
[----:B0-----:R-:W-:-:S05]  /*0a40*/  LOP3.LUT R6, RZ, R0, RZ, 0x33, !PT ;  /* 0x00000000ff067212 */ /* 0x001fca00078e33ff */
[----:B------:R-:W-:-:S05]  /*0a50*/  IMAD.IADD R6, R17, 0x1, R6 ;  /* 0x0000000111067824 */ /* 0x000fca00078e0206 */
[----:B------:R-:W-:-:S12]  /*0a60*/  ISETP.GE.U32.AND P0, PT, R6, 0x3, PT ;  /* 0x000000030600780c */ /* 0x000fd80003f06070 */
[----:B------:R-:W-:Y:S05]  /*0a70*/  @!P0 BRA `(.L_x_13) ;  /* 0x000008a000008947 */ /* 0x000fea0003800000 */
[----:B------:R-:W-:Y:S01]  /*0a80*/  IMAD.IADD R5, R3, 0x1, -R0 ;  /* 0x0000000103057824 */ /* 0x000fe200078e0a00 */
[----:B------:R-:W-:Y:S02]  /*0a90*/  IADD3 R7, R18, R3, RZ ;  /* 0x0000000312077210 */ /* 0x000fe40007ffe0ff */
[----:B------:R-:W-:Y:S02]  /*0aa0*/  PLOP3.LUT P0, PT, PT, PT, PT, 0x80, 0x0 ;  /* 0x000000000000781c */ /* 0x000fe40003f0f070 */
[----:B------:R-:W-:Y:S01]  /*0ab0*/  ISETP.GT.AND P1, PT, R5, 0xc, PT ;  /* 0x0000000c0500780c */ /* 0x000fe20003f24270 */
[----:B------:R-:W-:-:S11]  /*0ac0*/  IMAD.WIDE R6, R7, 0x8, R26 ;  /* 0x0000000807067825 */ /* 0x000fd600078e021a */
[----:B------:R-:W-:Y:S05]  /*0ad0*/  @!P1 BRA `(.L_x_15) ;  /* 0x0000049000009947 */ /* 0x000fea0003800000 */
[----:B------:R-:W-:Y:S02]  /*0ae0*/  PLOP3.LUT P0, PT, PT, PT, PT, 0x8, 0x0 ;  /* 0x000000000000781c */ /* 0x000fe40003f0e170 */
[----:B------:R-:W-:Y:S02]  /*0af0*/  IADD3 R10, R0, 0xc, RZ ;  /* 0x0000000c000a7810 */ /* 0x000fe40007ffe0ff */
.L_x_16:
[----:B------:R-:W2:Y:S04]  /*0b00*/  LDG.E.SYS R5, [R6] ;  /* 0x0000000006057381 */ /* 0x000ea800001ee900 */
[----:B------:R-:W3:Y:S04]  /*0b10*/  LDG.E.SYS R9, [R6+0x4] ;  /* 0x0000040006097381 */ /* 0x000ee800001ee900 */
[----:B------:R-:W4:Y:S04]  /*0b20*/  LDG.E.SYS R11, [R6+-0x8] ;  /* 0xfffff800060b7381 */ /* 0x000f2800001ee900 */
[----:B------:R-:W5:Y:S04]  /*0b30*/  LDG.E.SYS R13, [R6+-0x4] ;  /* 0xfffffc00060d7381 */ /* 0x000f6800001ee900 */
        /* <DEDUP_REMOVED lines=27> */
[----:B------:R-:W5:Y:S01]  /*0cf0*/  LDG.E.SYS R137, [R6+-0x74] ;  /* 0xffff8c0006897381 */ /* 0x000f6200001ee900 */
[----:B------:R-:W-:-:S04]  /*0d00*/  IADD3 R3, R3, -0x10, RZ ;  /* 0xfffffff003037810 */ /* 0x000fc80007ffe0ff */
[----:B------:R-:W-:Y:S01]  /*0d10*/  ISETP.GT.AND P1, PT, R3, R10, PT ;  /* 0x0000000a0300720c */ /* 0x000fe20003f24270 */
[----:B--2---:R0:W-:Y:S04]  /*0d20*/  STG.E.SYS [R6+0x8], R5 ;  /* 0x0000080506007386 */ /* 0x0041e8000010e900 */
[----:B---3--:R-:W-:Y:S04]  /*0d30*/  STG.E.SYS [R6+0xc], R9 ;  /* 0x00000c0906007386 */ /* 0x008fe8000010e900 */
[----:B----4-:R-:W-:Y:S01]  /*0d40*/  STG.E.SYS [R6], R11 ;  /* 0x0000000b06007386 */ /* 0x010fe2000010e900 */
[----:B0-----:R-:W-:-:S03]  /*0d50*/  IADD3 R5, P2, R6, -0x80, RZ ;  /* 0xffffff8006057810 */ /* 0x001fc60007f5e0ff */
[----:B-----5:R-:W-:Y:S01]  /*0d60*/  STG.E.SYS [R6+0x4], R13 ;  /* 0x0000040d06007386 */ /* 0x020fe2000010e900 */
[----:B------:R-:W-:-:S03]  /*0d70*/  IADD3.X R8, R7, -0x1, RZ, P2, !PT ;  /* 0xffffffff07087810 */ /* 0x000fc600017fe4ff */
[----:B------:R-:W-:Y:S04]  /*0d80*/  STG.E.SYS [R6+-0x8], R15 ;  /* 0xfffff80f06007386 */ /* 0x000fe8000010e900 */
        /* <DEDUP_REMOVED lines=26> */
[----:B------:R0:W-:Y:S02]  /*0f30*/  STG.E.SYS [R6+-0x6c], R137 ;  /* 0xffff948906007386 */ /* 0x0001e4000010e900 */
[----:B0-----:R-:W-:-:S02]  /*0f40*/  IMAD.MOV.U32 R6, RZ, RZ, R5 ;  /* 0x000000ffff067224 */ /* 0x001fc400078e0005 */
[----:B------:R-:W-:Y:S01]  /*0f50*/  IMAD.MOV.U32 R7, RZ, RZ, R8 ;  /* 0x000000ffff077224 */ /* 0x000fe200078e0008 */
[----:B------:R-:W-:Y:S07]  /*0f60*/  @P1 BRA `(.L_x_16) ;  /* 0xfffffb9000001947 */ /* 0x000fee000383ffff */
.L_x_15:
[----:B------:R-:W-:-:S04]  /*0f70*/  IADD3 R5, R3, -R0, RZ ;  /* 0x8000000003057210 */ /* 0x000fc80007ffe0ff */
[----:B------:R-:W-:-:S12]  /*0f80*/  ISETP.GT.AND P1, PT, R5, 0x4, PT ;  /* 0x000000040500780c */ /* 0x000fd80003f24270 */
[----:B------:R-:W-:Y:S05]  /*0f90*/  @!P1 BRA `(.L_x_17) ;  /* 0x0000026000009947 */ /* 0x000fea0003800000 */
        /* <DEDUP_REMOVED lines=16> */
[----:B------:R-:W-:-:S02]  /*10a0*/  PLOP3.LUT P0, PT, PT, PT, PT, 0x8, 0x0 ;  /* 0x000000000000781c */ /* 0x000fc40003f0e170 */
[----:B------:R-:W-:Y:S01]  /*10b0*/  IADD3 R3, R3, -0x8, RZ ;  /* 0xfffffff803037810 */ /* 0x000fe20007ffe0ff */
        /* <DEDUP_REMOVED lines=19> */
[----:B------:R-:W-:Y:S02]  /*11f0*/  IMAD.MOV.U32 R7, RZ, RZ, R8 ;  /* 0x000000ffff077224 */ /* 0x000fe400078e0008 */
.L_x_17:
[----:B------:R-:W-:-:S12]  /*1200*/  ISETP.GT.OR P0, PT, R3, R0, P0 ;  /* 0x000000000300720c */ /* 0x000fd80000704670 */
        /* <DEDUP_REMOVED lines=9> */
[----:B--2---:R0:W-:Y:S04]  /*12a0*/  STG.E.SYS [R6+0x8], R3 ;  /* 0x0000080306007386 */ /* 0x0041e8000010e900 */
[----:B---3--:R0:W-:Y:S04]  /*12b0*/  STG.E.SYS [R6+0xc], R5 ;  /* 0x00000c0506007386 */ /* 0x0081e8000010e900 */
[----:B----4-:R0:W-:Y:S04]  /*12c0*/  STG.E.SYS [R6], R9 ;  /* 0x0000000906007386 */ /* 0x0101e8000010e900 */
[----:B-----5:R0:W-:Y:S04]  /*12d0*/  STG.E.SYS [R6+0x4], R11 ;  /* 0x0000040b06007386 */ /* 0x0201e8000010e900 */
[----:B------:R0:W-:Y:S04]  /*12e0*/  STG.E.SYS [R6+-0x8], R13 ;  /* 0xfffff80d06007386 */ /* 0x0001e8000010e900 */
[----:B------:R0:W-:Y:S04]  /*12f0*/  STG.E.SYS [R6+-0x4], R15 ;  /* 0xfffffc0f06007386 */ /* 0x0001e8000010e900 */
[----:B------:R0:W-:Y:S04]  /*1300*/  STG.E.SYS [R6+-0x10], R33 ;  /* 0xfffff02106007386 */ /* 0x0001e8000010e900 */
[----:B------:R0:W-:Y:S02]  /*1310*/  STG.E.SYS [R6+-0xc], R35 ;  /* 0xfffff42306007386 */ /* 0x0001e4000010e900 */
.L_x_13:
[----:B0-----:R-:W-:-:S05]  /*1320*/  IADD3 R7, R16, R0, RZ ;  /* 0x0000000010077210 */ /* 0x001fca0007ffe0ff */
[----:B------:R-:W-:-:S08]  /*1330*/  IMAD.WIDE R6, R7, 0x8, R26 ;  /* 0x0000000807067825 */ /* 0x000fd000078e021a */
[----:B------:R0:W-:Y:S04]  /*1340*/  STG.E.SYS [R6], R2 ;  /* 0x0000000206007386 */ /* 0x0001e8000010e900 */
[----:B------:R0:W-:Y:S04]  /*1350*/  STG.E.SYS [R6+0x4], R4 ;  /* 0x0000040406007386 */ /* 0x0001e8000010e900 */
[----:B------:R0:W5:Y:S01]  /*1360*/  LDG.E.SYS R0, [R24+0x4] ;  /* 0x0000040018007381 */ /* 0x00016200001ee900 */
[----:B------:R-:W-:Y:S02]  /*1370*/  MOV R8, 0x1 ;  /* 0x0000000100087802 */ /* 0x000fe40000000f00 */
[----:B------:R-:W-:-:S02]  /*1380*/  IADD3 R17, R17, 0x1, RZ ;  /* 0x0000000111117810 */ /* 0x000fc40007ffe0ff */
.L_x_10:
[----:B------:R-:W-:-:S04]  /*1390*/  IADD3 R19, R19, 0x1, RZ ;  /* 0x0000000113137810 */ /* 0x000fc80007ffe0ff */
[----:B-----5:R-:W-:-:S12]  /*13a0*/  ISETP.GE.AND P0, PT, R19, R0, PT ;  /* 0x000000001300720c */ /* 0x020fd80003f06270 */
[----:B------:R-:W-:Y:S05]  /*13b0*/  @!P0 BRA `(.L_x_18) ;  /* 0xfffff15000008947 */ /* 0x000fea000383ffff */
.L_x_6:
[----:B0-----:R-:W-:Y:S02]  /*13c0*/  LOP3.LUT P0, RZ, R8, 0xff, RZ, 0xc0, !PT ;  /* 0x000000ff08ff7812 */ /* 0x001fe4000780c0ff */
[----:B------:R-:W-:-:S10]  /*13d0*/  MOV R4, 0xffffffff ;  /* 0xffffffff00047802 */ /* 0x000fd40000000f00 */
[----:B------:R-:W-:Y:S05]  /*13e0*/  @!P0 BRA `(.L_x_5) ;  /* 0x0000006000008947 */ /* 0x000fea0003800000 */
[----:B------:R-:W-:-:S08]  /*13f0*/  MOV R3, 0x1 ;  /* 0x0000000100037802 */ /* 0x000fd00000000f00 */
[----:B------:R-:W2:Y:S02]  /*1400*/  ATOMG.E.ADD.STRONG.GPU PT, R4, [R54], R3 ;  /* 0x00000003360473a8 */ /* 0x000ea400001f41ff */
[----:B--2---:R-:W-:-:S08]  /*1410*/  IMAD.WIDE R6, R4, 0x18, R28 ;  /* 0x0000001804067825 */ /* 0x004fd000078e021c */
[----:B-----5:R0:W-:Y:S04]  /*1420*/  STG.E.64.SYS [R6], R16 ;  /* 0x0000001006007386 */ /* 0x0201e8000010eb00 */
[----:B------:R0:W-:Y:S04]  /*1430*/  STG.E.U8.SYS [R6+0x8], RZ ;  /* 0x000008ff06007386 */ /* 0x0001e8000010e100 */
[----:B------:R0:W-:Y:S02]  /*1440*/  STG.E.64.SYS [R6+0x10], RZ ;  /* 0x000010ff06007386 */ /* 0x0001e4000010eb00 */
.L_x_5:
[----:B------:R2:W3:Y:S04]  /*1450*/  LDL R20, [R1+0x34] ;  /* 0x0000340001147983 */ /* 0x0004e80000100800 */
[----:B------:R2:W3:Y:S04]  /*1460*/  LDL R21, [R1+0x38] ;  /* 0x0000380001157983 */ /* 0x0004e80000100800 */
[----:B------:R2:W3:Y:S04]  /*1470*/  LDL R2, [R1+0x20] ;  /* 0x0000200001027983 */ /* 0x0004e80000100800 */
[----:B0----5:R2:W3:Y:S04]  /*1480*/  LDL R16, [R1+0x24] ;  /* 0x0000240001107983 */ /* 0x0214e80000100800 */
[----:B------:R2:W3:Y:S04]  /*1490*/  LDL R17, [R1+0x28] ;  /* 0x0000280001117983 */ /* 0x0004e80000100800 */
        /* <DEDUP_REMOVED lines=18> */
[----:B-1----:R2:W3:Y:S04]  /*15c0*/  LDL R46, [R1+0x7c] ;  /* 0x00007c00012e7983 */ /* 0x0024e80000100800 */
[----:B------:R2:W3:Y:S04]  /*15d0*/  LDL R47, [R1+0x80] ;  /* 0x00008000012f7983 */ /* 0x0004e80000100800 */
[----:B------:R2:W3:Y:S04]  /*15e0*/  LDL R52, [R1+0x84] ;  /* 0x0000840001347983 */ /* 0x0004e80000100800 */
[----:B------:R2:W3:Y:S04]  /*15f0*/  LDL R53, [R1+0x88] ;  /* 0x0000880001357983 */ /* 0x0004e80000100800 */
[----:B------:R2:W3:Y:S04]  /*1600*/  LDL R54, [R1+0x8c] ;  /* 0x00008c0001367983 */ /* 0x0004e80000100800 */
[----:B------:R2:W3:Y:S02]  /*1610*/  LDL R55, [R1+0x90] ;  /* 0x0000900001377983 */ /* 0x0004e40000100800 */
[----:B--2---:R-:W-:Y:S01]  /*1620*/  IADD3 R1, R1, 0x98, RZ ;  /* 0x0000009801017810 */ /* 0x004fe20007ffe0ff */
[----:B---3--:R-:W-:Y:S07]  /*1630*/  RET.ABS.NODEC R20 0x0 ;  /* 0x0000000014007950 */ /* 0x008fee0003e00000 */
.L_x_19:
[----:B------:R-:W-:-:S00]  /*1640*/  BRA `(.L_x_19) ;  /* 0xfffffff000007947 */ /* 0x000fc0000383ffff */
[----:B------:R-:W-:-:S00]  /*1650*/  NOP ;  /* 0x0000000000007918 */ /* 0x000fc00000000000 */
[----:B------:R-:W-:-:S00]  /*1660*/  NOP ;  /* 0x0000000000007918 */ /* 0x000fc00000000000 */
[----:B------:R-:W-:-:S00]  /*1670*/  NOP ;  /* 0x0000000000007918 */ /* 0x000fc00000000000 */
.L_x_98:


//--------------------- .text._Z8multiplyP8FlatNodeS0_P14FlatChildEntryS2_ --------------------------
	.section	.text._Z8multiplyP8FlatNodeS0_P14FlatChildEntryS2_,"ax",@progbits
	.sectioninfo	@"SHI_REGISTERS=4"
	.align	128
        .global         _Z8multiplyP8FlatNodeS0_P14FlatChildEntryS2_
        .type           _Z8multiplyP8FlatNodeS0_P14FlatChildEntryS2_,@function
        .size           _Z8multiplyP8FlatNodeS0_P14FlatChildEntryS2_,(.L_x_99 - _Z8multiplyP8FlatNodeS0_P14FlatChildEntryS2_)
        .other          _Z8multiplyP8FlatNodeS0_P14FlatChildEntryS2_,@"STO_CUDA_ENTRY STV_DEFAULT"
_Z8multiplyP8FlatNodeS0_P14FlatChildEntryS2_:
.text._Z8multiplyP8FlatNodeS0_P14FlatChildEntryS2_:
[----:B------:R-:W-:-:S03]  /*0000*/  MOV R1, c[0x0][0x28] ;  /* 0x00000a0000017a02 */ /* 0x000fc60000000f00 */
[----:B------:R-:W-:Y:S05]  /*0010*/  EXIT ;  /* 0x000000000000794d */ /* 0x000fea0003800000 */
.L_x_20:
[----:B------:R-:W-:-:S00]  /*0020*/  BRA `(.L_x_20) ;  /* 0xfffffff000007947 */ /* 0x000fc0000383ffff */
[----:B------:R-:W-:-:S00]  /*0030*/  NOP ;  /* 0x0000000000007918 */ /* 0x000fc00000000000 */
[----:B------:R-:W-:-:S00]  /*0040*/  NOP ;  /* 0x0000000000007918 */ /* 0x000fc00000000000 */
[----:B------:R-:W-:-:S00]  /*0050*/  NOP ;  /* 0x0000000000007918 */ /* 0x000fc00000000000 */
[----:B------:R-:W-:-:S00]  /*0060*/  NOP ;  /* 0x0000000000007918 */ /* 0x000fc00000000000 */
[----:B------:R-:W-:-:S00]  /*0070*/  NOP ;  /* 0x0000000000007918 */ /* 0x000fc00000000000 */
.L_x_99:


//--------------------- .text._Z22imprIntersectionKernelP12CommonOffsetPKiS2_iiS2_S2_Pi --------------------------
	.section	.text._Z22imprIntersectionKernelP12CommonOffsetPKiS2_iiS2_S2_Pi,"ax",@progbits
	.sectioninfo	@"SHI_REGISTERS=12"
	.align	128
        .global         _Z22imprIntersectionKernelP12CommonOffsetPKiS2_iiS2_S2_Pi
        .type           _Z22imprIntersectionKernelP12CommonOffsetPKiS2_iiS2_S2_Pi,@function
        .size           _Z22imprIntersectionKernelP12CommonOffsetPKiS2_iiS2_S2_Pi,(.L_x_100 - _Z22imprIntersectionKernelP12CommonOffsetPKiS2_iiS2_S2_Pi)
        .other          _Z22imprIntersectionKernelP12CommonOffsetPKiS2_iiS2_S2_Pi,@"STO_CUDA_ENTRY STV_DEFAULT"
_Z22imprIntersectionKernelP12CommonOffsetPKiS2_iiS2_S2_Pi:
.text._Z22imprIntersectionKernelP12CommonOffsetPKiS2_iiS2_S2_Pi:
[----:B------:R-:W-:Y:S02]  /*0000*/  MOV R1, c[0x0][0x28] ;  /* 0x00000a0000017a02 */ /* 0x000fe40000000f00 */
[----:B------:R-:W0:Y:S01]  /*0010*/  S2R R0, SR_TID.X ;  /* 0x0000000000007919 */ /* 0x000e220000002100 */
[----:B------:R-:W-:Y:S01]  /*0020*/  BMOV.32.CLEAR RZ, B0 ;  /* 0x0000000000ff7355 */ /* 0x000fe20000100000 */
[----:B------:R-:W-:Y:S01]  /*0030*/  BSSY B0, `(.L_x_21) ;  /* 0x000000e000007945 */ /* 0x000fe20003800000 */
[----:B------:R-:W-:Y:S01]  /*0040*/  MOV R8, c[0x0][0x17c] ;  /* 0x00005f0000087a02 */ /* 0x000fe20000000f00 */
[----:B------:R-:W1:Y:S01]  /*0050*/  S2R R4, SR_CTAID.X ;  /* 0x0000000000047919 */ /* 0x000e620000002500 */
[----:B0-----:R-:W-:Y:S01]  /*0060*/  ISETP.GE.AND P1, PT, R0, c[0x0][0x17c], PT ;  /* 0x00005f0000007a0c */ /* 0x001fe20003f26270 */
[----:B-1----:R-:W-:-:S05]  /*0070*/  IMAD R4, R4, c[0x0][0x0], R0 ;  /* 0x0000000004047a24 */ /* 0x002fca00078e0200 */
[----:B------:R-:W-:-:S06]  /*0080*/  ISETP.GE.AND P0, PT, R4, c[0x0][0x178], PT ;  /* 0x00005e0004007a0c */ /* 0x000fcc0003f06270 */
[----:B------:R-:W-:Y:S05]  /*0090*/  @P1 BRA `(.L_x_22) ;  /* 0x0000007000001947 */ /* 0x000fea0003800000 */
.L_x_23:
[----:B------:R-:W-:-:S05]  /*00a0*/  MOV R3, 0x4 ;  /* 0x0000000400037802 */ /* 0x000fca0000000f00 */
[----:B------:R-:W-:-:S08]  /*00b0*/  IMAD.WIDE R2, R0, R3, c[0x0][0x170] ;  /* 0x00005c0000027625 */ /* 0x000fd000078e0203 */
[----:B------:R-:W2:Y:S04]  /*00c0*/  LDG.E.SYS R3, [R2] ;  /* 0x0000000002037381 */ /* 0x000ea800001ee900 */
[----:B--2---:R0:W-:Y:S02]  /*00d0*/  STS [R0.X4+`(b_shared)], R3 ;  /* 0x0000000300007388 */ /* 0x0041e40000004800 */
[----:B0-----:R-:W-:-:S04]  /*00e0*/  IADD3 R0, R0, c[0x0][0x0], RZ ;  /* 0x0000000000007a10 */ /* 0x001fc80007ffe0ff */
[----:B------:R-:W-:-:S12]  /*00f0*/  ISETP.GE.AND P1, PT, R0, c[0x0][0x17c], PT ;  /* 0x00005f0000007a0c */ /* 0x000fd80003f26270 */
[----:B------:R-:W-:Y:S05]  /*0100*/  @!P1 BRA `(.L_x_23) ;  /* 0xffffff9000009947 */ /* 0x000fea000383ffff */
.L_x_22:
[----:B------:R-:W-:Y:S05]  /*0110*/  BSYNC B0 ;  /* 0x0000000000007941 */ /* 0x000fea0003800000 */
.L_x_21:
[----:B------:R-:W-:Y:S05]  /*0120*/  BAR.SYNC 0x0 ;  /* 0x0000000000007b1d */ /* 0x000fea0000000000 */
[----:B------:R-:W-:Y:S05]  /*0130*/  @P0 EXIT ;  /* 0x000000000000094d */ /* 0x000fea0003800000 */
[----:B------:R-:W-:Y:S01]  /*0140*/  MOV R5, 0x4 ;  /* 0x0000000400057802 */ /* 0x000fe20000000f00 */
[----:B------:R-:W0:Y:S01]  /*0150*/  LDS.U R0, [`(b_shared)] ;  /* 0x00000000ff007984 */ /* 0x000e220000001800 */
[----:B------:R-:W-:-:S03]  /*0160*/  IADD3 R6, R8, -0x1, RZ ;  /* 0xffffffff08067810 */ /* 0x000fc60007ffe0ff */
[----:B------:R-:W-:-:S04]  /*0170*/  IMAD.WIDE R2, R4, R5, c[0x0][0x168] ;  /* 0x00005a0004027625 */ /* 0x000fc800078e0205 */
[----:B------:R-:W-:-:S04]  /*0180*/  IMAD.WIDE R6, R6, R5, c[0x0][0x170] ;  /* 0x00005c0006067625 */ /* 0x000fc800078e0205 */
[----:B------:R-:W2:Y:S04]  /*0190*/  LDG.E.SYS R3, [R2] ;  /* 0x0000000002037381 */ /* 0x000ea800001ee900 */
[----:B------:R-:W2:Y:S01]  /*01a0*/  LDG.E.SYS R6, [R6] ;  /* 0x0000000006067381 */ /* 0x000ea200001ee900 */
[----:B------:R-:W-:Y:S01]  /*01b0*/  IMAD.WIDE R4, R4, R5, c[0x0][0x180] ;  /* 0x0000600004047625 */ /* 0x000fe200078e0205 */
[----:B--2---:R-:W-:-:S04]  /*01c0*/  ISETP.GT.AND P0, PT, R3, R6, PT ;  /* 0x000000060300720c */ /* 0x004fc80003f04270 */
[----:B0-----:R-:W-:-:S12]  /*01d0*/  ISETP.LT.OR P0, PT, R3, R0, P0 ;  /* 0x000000000300720c */ /* 0x001fd80000701670 */
[----:B------:R-:W-:Y:S05]  /*01e0*/  @P0 EXIT ;  /* 0x000000000000094d */ /* 0x000fea0003800000 */
[----:B------:R0:W5:Y:S01]  /*01f0*/  LDG.E.SYS R7, [R4] ;  /* 0x0000000004077381 */ /* 0x00016200001ee900 */
[C---:B------:R-:W-:Y:S02]  /*0200*/  IMAD.IADD R0, R3.reuse, 0x1, -R0 ;  /* 0x0000000103007824 */ /* 0x040fe400078e0a00 */
[----:B------:R-:W-:-:S03]  /*0210*/  IMAD.IADD R6, R3, 0x1, -R6 ;  /* 0x0000000103067824 */ /* 0x000fc600078e0a06 */
[----:B------:R-:W-:Y:S02]  /*0220*/  IABS R0, R0 ;  /* 0x0000000000007213 */ /* 0x000fe40000000000 */
[----:B------:R-:W-:-:S04]  /*0230*/  IABS R9, R6 ;  /* 0x0000000600097213 */ /* 0x000fc80000000000 */
[----:B------:R-:W-:Y:S01]  /*0240*/  ISETP.GT.AND P0, PT, R0, R9, PT ;  /* 0x000000090000720c */ /* 0x000fe20003f04270 */
[----:B------:R-:W-:-:S11]  /*0250*/  IMAD.MOV.U32 R0, RZ, RZ, c[0x0][0x17c] ;  /* 0x00005f00ff007624 */ /* 0x000fd600078e00ff */
[----:B------:R-:W-:Y:S05]  /*0260*/  @P0 BRA `(.L_x_24) ;  /* 0x0000023000000947 */ /* 0x000fea0003800000 */
[----:B0-----:R-:W-:-:S12]  /*0270*/  ISETP.GE.AND P0, PT, R8, 0x1, PT ;  /* 0x000000010800780c */ /* 0x001fd80003f06270 */
[----:B------:R-:W-:Y:S05]  /*0280*/  @!P0 EXIT ;  /* 0x000000000000894d */ /* 0x000fea0003800000 */
[----:B------:R-:W-:-:S08]  /*0290*/  MOV R2, RZ ;  /* 0x000000ff00027202 */ /* 0x000fd00000000f00 */
.L_x_26:
[----:B------:R-:W0:Y:S02]  /*02a0*/  LDS.U R6, [R2.X4+`(b_shared)] ;  /* 0x0000000002067984 */ /* 0x000e240000005800 */
[----:B0-----:R-:W-:-:S12]  /*02b0*/  ISETP.GT.AND P0, PT, R6, R3, PT ;  /* 0x000000030600720c */ /* 0x001fd80003f04270 */
[----:B------:R-:W-:Y:S05]  /*02c0*/  @P0 EXIT ;  /* 0x000000000000094d */ /* 0x000fea0003800000 */
[----:B------:R-:W-:-:S12]  /*02d0*/  ISETP.NE.AND P0, PT, R3, R6, PT ;  /* 0x000000060300720c */ /* 0x000fd80003f05270 */
[----:B------:R-:W-:Y:S05]  /*02e0*/  @!P0 BRA `(.L_x_25) ;  /* 0x0000004000008947 */ /* 0x000fea0003800000 */
[----:B------:R-:W-:-:S04]  /*02f0*/  IADD3 R2, R2, 0x1, RZ ;  /* 0x0000000102027810 */ /* 0x000fc80007ffe0ff */
[----:B------:R-:W-:-:S12]  /*0300*/  ISETP.GE.AND P0, PT, R2, c[0x0][0x17c], PT ;  /* 0x00005f0002007a0c */ /* 0x000fd80003f06270 */
[----:B------:R-:W-:Y:S05]  /*0310*/  @!P0 BRA `(.L_x_26) ;  /* 0xffffff8000008947 */ /* 0x000fea000383ffff */
[----:B------:R-:W-:Y:S05]  /*0320*/  EXIT ;  /* 0x000000000000794d */ /* 0x000fea0003800000 */
.L_x_25:
[----:B------:R-:W0:Y:S01]  /*0330*/  S2R R4, SR_LANEID ;  /* 0x0000000000047919 */ /* 0x000e220000000000 */
[----:B------:R-:W-:Y:S02]  /*0340*/  VOTEU.ANY UR6, UPT, PT ;  /* 0x0000000000067886 */ /* 0x000fe400038e0100 */
[----:B------:R-:W0:Y:S01]  /*0350*/  FLO.U32 R3, UR6 ;  /* 0x0000000600037d00 */ /* 0x000e2200080e0000 */
[----:B------:R-:W-:-:S07]  /*0360*/  ULDC.64 UR4, c[0x0][0x190] ;  /* 0x0000640000047ab9 */ /* 0x000fce0000000a00 */
[----:B------:R-:W1:Y:S01]  /*0370*/  POPC R0, UR6 ;  /* 0x0000000600007d09 */ /* 0x000e620008000000 */
[----:B0-----:R-:W-:-:S12]  /*0380*/  ISETP.EQ.U32.AND P0, PT, R3, R4, PT ;  /* 0x000000040300720c */ /* 0x001fd80003f02070 */
[----:B-1----:R-:W2:Y:S04]  /*0390*/  @P0 ATOMG.E.ADD.STRONG.GPU PT, R0, [UR4], R0 ;  /* 0x00000000ff0009a8 */ /* 0x002ea800081f4144 */
[----:B------:R-:W0:Y:S02]  /*03a0*/  S2R R5, SR_LTMASK ;  /* 0x0000000000057919 */ /* 0x000e240000003900 */
[----:B0-----:R-:W-:-:S06]  /*03b0*/  LOP3.LUT R5, R5, UR6, RZ, 0xc0, !PT ;  /* 0x0000000605057c12 */ /* 0x001fcc000f8ec0ff */
[----:B------:R-:W0:Y:S01]  /*03c0*/  POPC R5, R5 ;  /* 0x0000000500057309 */ /* 0x000e220000000000 */
[----:B--2---:R-:W0:Y:S02]  /*03d0*/  SHFL.IDX PT, R4, R0, R3, 0x1f ;  /* 0x00001f0300047589 */ /* 0x004e2400000e0000 */
[----:B0-----:R-:W-:-:S05]  /*03e0*/  IMAD.IADD R4, R4, 0x1, R5 ;  /* 0x0000000104047824 */ /* 0x001fca00078e0205 */
[----:B------:R-:W-:-:S12]  /*03f0*/  ISETP.GE.AND P0, PT, R4, c[0x0][0x178], PT ;  /* 0x00005e0004007a0c */ /* 0x000fd80003f06270 */
[----:B------:R-:W-:Y:S05]  /*0400*/  @P0 EXIT ;  /* 0x000000000000094d */ /* 0x000fea0003800000 */
[----:B------:R-:W-:-:S05]  /*0410*/  MOV R3, 0x4 ;  /* 0x0000000400037802 */ /* 0x000fca0000000f00 */
[----:B------:R-:W-:-:S08]  /*0420*/  IMAD.WIDE R2, R2, R3, c[0x0][0x188] ;  /* 0x0000620002027625 */ /* 0x000fd000078e0203 */
[----:B------:R-:W2:Y:S01]  /*0430*/  LDG.E.SYS R3, [R2] ;  /* 0x0000000002037381 */ /* 0x000ea200001ee900 */
[----:B------:R-:W-:-:S05]  /*0440*/  MOV R5, 0xc ;  /* 0x0000000c00057802 */ /* 0x000fca0000000f00 */
[----:B------:R-:W-:-:S08]  /*0450*/  IMAD.WIDE R4, R4, R5, c[0x0][0x160] ;  /* 0x0000580004047625 */ /* 0x000fd000078e0205 */
[----:B-----5:R-:W-:Y:S04]  /*0460*/  STG.E.SYS [R4], R7 ;  /* 0x0000000704007386 */ /* 0x020fe8000010e900 */
[----:B------:R-:W-:Y:S04]  /*0470*/  STG.E.SYS [R4+0x8], R6 ;  /* 0x0000080604007386 */ /* 0x000fe8000010e900 */
[----:B--2---:R-:W-:Y:S01]  /*0480*/  STG.E.SYS [R4+0x4], R3 ;  /* 0x0000040304007386 */ /* 0x004fe2000010e900 */
[----:B------:R-:W-:Y:S05]  /*0490*/  EXIT ;  /* 0x000000000000794d */ /* 0x000fea0003800000 */
.L_x_24:
[----:B0-----:R-:W-:Y:S01]  /*04a0*/  BMOV.32.CLEAR RZ, B0 ;  /* 0x0000000000ff7355 */ /* 0x001fe20000100000 */
[----:B------:R-:W-:Y:S02]  /*04b0*/  BSSY B0, `(.L_x_27) ;  /* 0x000000b000007945 */ /* 0x000fe40003800000 */
.L_x_28:
[----:B------:R-:W-:-:S12]  /*04c0*/  ISETP.GE.AND P0, PT, R0, 0x1, PT ;  /* 0x000000010000780c */ /* 0x000fd80003f06270 */
[----:B------:R-:W-:Y:S05]  /*04d0*/  @!P0 EXIT ;  /* 0x000000000000894d */ /* 0x000fea0003800000 */
[----:B------:R-:W-:-:S08]  /*04e0*/  SHF.L.U32 R2, R0, 0x2, RZ ;  /* 0x0000000200027819 */ /* 0x000fd000000006ff */
[----:B------:R-:W0:Y:S02]  /*04f0*/  LDS.U R8, [R2+`((b_shared + -0x4))] ;  /* 0x0000000002087984 */ /* 0x000e240000001800 */
[----:B0-----:R-:W-:-:S12]  /*0500*/  ISETP.GE.AND P0, PT, R8, R3, PT ;  /* 0x000000030800720c */ /* 0x001fd80003f06270 */
[----:B------:R-:W-:Y:S05]  /*0510*/  @!P0 EXIT ;  /* 0x000000000000894d */ /* 0x000fea0003800000 */
[----:B------:R-:W-:Y:S02]  /*0520*/  ISETP.NE.AND P0, PT, R3, R8, PT ;  /* 0x000000080300720c */ /* 0x000fe40003f05270 */
[----:B------:R-:W-:-:S05]  /*0530*/  IADD3 R6, R0, -0x1, RZ ;  /* 0xffffffff00067810 */ /* 0x000fca0007ffe0ff */
[----:B------:R-:W-:-:S05]  /*0540*/  IMAD.MOV.U32 R0, RZ, RZ, R6 ;  /* 0x000000ffff007224 */ /* 0x000fca00078e0006 */
[----:B------:R-:W-:Y:S05]  /*0550*/  @P0 BRA `(.L_x_28) ;  /* 0xffffff6000000947 */ /* 0x000fea000383ffff */
[----:B------:R-:W-:Y:S05]  /*0560*/  BSYNC B0 ;  /* 0x0000000000007941 */ /* 0x000fea0003800000 */
.L_x_27:
        /* <DEDUP_REMOVED lines=23> */
.L_x_29:
[----:B------:R-:W-:-:S00]  /*06e0*/  BRA `(.L_x_29) ;  /* 0xfffffff000007947 */ /* 0x000fc0000383ffff */
[----:B------:R-:W-:-:S00]  /*06f0*/  NOP ;  /* 0x0000000000007918 */ /* 0x000fc00000000000 */
.L_x_100:


//--------------------- .text._Z18intersectionKernelP12CommonOffsetPKiS2_iiS2_S2_Pi --------------------------
	.section	.text._Z18intersectionKernelP12CommonOffsetPKiS2_iiS2_S2_Pi,"ax",@progbits
	.sectioninfo	@"SHI_REGISTERS=14"
	.align	128
        .global         _Z18intersectionKernelP12CommonOffsetPKiS2_iiS2_S2_Pi
        .type           _Z18intersectionKernelP12CommonOffsetPKiS2_iiS2_S2_Pi,@function
        .size           _Z18intersectionKernelP12CommonOffsetPKiS2_iiS2_S2_Pi,(.L_x_101 - _Z18intersectionKernelP12CommonOffsetPKiS2_iiS2_S2_Pi)
        .other          _Z18intersectionKernelP12CommonOffsetPKiS2_iiS2_S2_Pi,@"STO_CUDA_ENTRY STV_DEFAULT"
_Z18intersectionKernelP12CommonOffsetPKiS2_iiS2_S2_Pi:
.text._Z18intersectionKernelP12CommonOffsetPKiS2_iiS2_S2_Pi:
[----:B------:R-:W-:Y:S02]  /*0000*/  MOV R1, c[0x0][0x28] ;  /* 0x00000a0000017a02 */ /* 0x000fe40000000f00 */
[----:B------:R-:W0:Y:S04]  /*0010*/  S2R R0, SR_CTAID.X ;  /* 0x0000000000007919 */ /* 0x000e280000002500 */
[----:B------:R-:W0:Y:S02]  /*0020*/  S2R R3, SR_TID.X ;  /* 0x0000000000037919 */ /* 0x000e240000002100 */
[----:B0-----:R-:W-:-:S05]  /*0030*/  IMAD R0, R0, c[0x0][0x0], R3 ;  /* 0x0000000000007a24 */ /* 0x001fca00078e0203 */
[----:B------:R-:W-:-:S12]  /*0040*/  ISETP.GE.AND P0, PT, R0, c[0x0][0x178], PT ;  /* 0x00005e0000007a0c */ /* 0x000fd80003f06270 */
[----:B------:R-:W-:Y:S05]  /*0050*/  @P0 EXIT ;  /* 0x000000000000094d */ /* 0x000fea0003800000 */
[----:B------:R-:W-:Y:S01]  /*0060*/  IMAD.MOV.U32 R8, RZ, RZ, c[0x0][0x17c] ;  /* 0x00005f00ff087624 */ /* 0x000fe200078e00ff */
[----:B------:R-:W-:-:S04]  /*0070*/  MOV R5, 0x4 ;  /* 0x0000000400057802 */ /* 0x000fc80000000f00 */
[----:B------:R-:W-:Y:S01]  /*0080*/  IADD3 R4, R8, -0x1, RZ ;  /* 0xffffffff08047810 */ /* 0x000fe20007ffe0ff */
[----:B------:R-:W-:-:S04]  /*0090*/  IMAD.WIDE R2, R0, R5, c[0x0][0x168] ;  /* 0x00005a0000027625 */ /* 0x000fc800078e0205 */
[----:B------:R-:W-:Y:S01]  /*00a0*/  IMAD.WIDE R4, R4, R5, c[0x0][0x170] ;  /* 0x00005c0004047625 */ /* 0x000fe200078e0205 */
[----:B------:R-:W-:Y:S02]  /*00b0*/  ULDC.64 UR4, c[0x0][0x170] ;  /* 0x00005c0000047ab9 */ /* 0x000fe40000000a00 */
[----:B------:R-:W2:Y:S04]  /*00c0*/  LDG.E.SYS R6, [UR4] ;  /* 0x00000004ff067981 */ /* 0x000ea8000c1ee900 */
[----:B------:R-:W3:Y:S04]  /*00d0*/  LDG.E.SYS R9, [R2] ;  /* 0x0000000002097381 */ /* 0x000ee800001ee900 */
[----:B------:R-:W3:Y:S02]  /*00e0*/  LDG.E.SYS R4, [R4] ;  /* 0x0000000004047381 */ /* 0x000ee400001ee900 */
[----:B---3--:R-:W-:-:S04]  /*00f0*/  ISETP.GT.AND P0, PT, R9, R4, PT ;  /* 0x000000040900720c */ /* 0x008fc80003f04270 */
[----:B--2---:R-:W-:-:S12]  /*0100*/  ISETP.LT.OR P0, PT, R9, R6, P0 ;  /* 0x000000060900720c */ /* 0x004fd80000701670 */
[----:B------:R-:W-:Y:S05]  /*0110*/  @P0 EXIT ;  /* 0x000000000000094d */ /* 0x000fea0003800000 */
[C---:B------:R-:W-:Y:S01]  /*0120*/  IMAD.IADD R6, R9.reuse, 0x1, -R6 ;  /* 0x0000000109067824 */ /* 0x040fe200078e0a06 */
[----:B------:R-:W-:Y:S01]  /*0130*/  SHF.R.S32.HI R5, RZ, 0x1f, R0 ;  /* 0x0000001fff057819 */ /* 0x000fe20000011400 */
[----:B------:R-:W-:-:S03]  /*0140*/  IMAD.IADD R4, R9, 0x1, -R4 ;  /* 0x0000000109047824 */ /* 0x000fc600078e0a04 */
[----:B------:R-:W-:Y:S02]  /*0150*/  IABS R6, R6 ;  /* 0x0000000600067213 */ /* 0x000fe40000000000 */
[----:B------:R-:W-:Y:S02]  /*0160*/  IABS R7, R4 ;  /* 0x0000000400077213 */ /* 0x000fe40000000000 */
[----:B------:R-:W-:Y:S02]  /*0170*/  LEA R4, P1, R0, c[0x0][0x180], 0x2 ;  /* 0x0000600000047a11 */ /* 0x000fe400078210ff */
[----:B------:R-:W-:Y:S02]  /*0180*/  ISETP.GT.AND P0, PT, R6, R7, PT ;  /* 0x000000070600720c */ /* 0x000fe40003f04270 */
[----:B------:R-:W-:Y:S01]  /*0190*/  LEA.HI.X R5, R0, c[0x0][0x184], R5, 0x2, P1 ;  /* 0x0000610000057a11 */ /* 0x000fe200008f1405 */
[----:B------:R-:W-:-:S09]  /*01a0*/  IMAD.MOV.U32 R0, RZ, RZ, c[0x0][0x17c] ;  /* 0x00005f00ff007624 */ /* 0x000fd200078e00ff */
[----:B------:R-:W-:Y:S05]  /*01b0*/  @P0 BRA `(.L_x_30) ;  /* 0x0000028000000947 */ /* 0x000fea0003800000 */
[----:B------:R-:W-:-:S12]  /*01c0*/  ISETP.GE.AND P0, PT, R8, 0x1, PT ;  /* 0x000000010800780c */ /* 0x000fd80003f06270 */
[----:B------:R-:W-:Y:S05]  /*01d0*/  @!P0 EXIT ;  /* 0x000000000000894d */ /* 0x000fea0003800000 */
[----:B------:R-:W-:Y:S02]  /*01e0*/  MOV R0, RZ ;  /* 0x000000ff00007202 */ /* 0x000fe40000000f00 */
.L_x_32:
[----:B------:R-:W-:-:S05]  /*01f0*/  MOV R7, 0x4 ;  /* 0x0000000400077802 */ /* 0x000fca0000000f00 */
[----:B------:R-:W-:-:S08]  /*0200*/  IMAD.WIDE R6, R0, R7, c[0x0][0x170] ;  /* 0x00005c0000067625 */ /* 0x000fd000078e0207 */
[----:B------:R-:W2:Y:S02]  /*0210*/  LDG.E.SYS R6, [R6] ;  /* 0x0000000006067381 */ /* 0x000ea400001ee900 */
[----:B--2---:R-:W-:-:S12]  /*0220*/  ISETP.GT.AND P0, PT, R6, R9, PT ;  /* 0x000000090600720c */ /* 0x004fd80003f04270 */
[----:B------:R-:W-:Y:S05]  /*0230*/  @P0 EXIT ;  /* 0x000000000000094d */ /* 0x000fea0003800000 */
[----:B------:R-:W-:Y:S02]  /*0240*/  ISETP.NE.AND P0, PT, R9, R6, PT ;  /* 0x000000060900720c */ /* 0x000fe40003f05270 */
[----:B------:R-:W-:-:S10]  /*0250*/  SHF.R.S32.HI R11, RZ, 0x1f, R0 ;  /* 0x0000001fff0b7819 */ /* 0x000fd40000011400 */
[----:B------:R-:W-:Y:S05]  /*0260*/  @!P0 BRA `(.L_x_31) ;  /* 0x0000004000008947 */ /* 0x000fea0003800000 */
[----:B------:R-:W-:-:S04]  /*0270*/  IADD3 R0, R0, 0x1, RZ ;  /* 0x0000000100007810 */ /* 0x000fc80007ffe0ff */
[----:B------:R-:W-:-:S12]  /*0280*/  ISETP.GE.AND P0, PT, R0, c[0x0][0x17c], PT ;  /* 0x00005f0000007a0c */ /* 0x000fd80003f06270 */
[----:B------:R-:W-:Y:S05]  /*0290*/  @!P0 BRA `(.L_x_32) ;  /* 0xffffff5000008947 */ /* 0x000fea000383ffff */
[----:B------:R-:W-:Y:S05]  /*02a0*/  EXIT ;  /* 0x000000000000794d */ /* 0x000fea0003800000 */
.L_x_31:
        /* <DEDUP_REMOVED lines=14> */
[C---:B------:R-:W-:Y:S01]  /*0390*/  LEA R8, P0, R0.reuse, c[0x0][0x188], 0x2 ;  /* 0x0000620000087a11 */ /* 0x040fe200078010ff */
[----:B------:R-:W2:Y:S03]  /*03a0*/  LDG.E.SYS R5, [R4] ;  /* 0x0000000004057381 */ /* 0x000ea600001ee900 */
[----:B------:R-:W-:Y:S01]  /*03b0*/  LEA.HI.X R9, R0, c[0x0][0x18c], R11, 0x2, P0 ;  /* 0x0000630000097a11 */ /* 0x000fe200000f140b */
[----:B------:R-:W3:Y:S07]  /*03c0*/  LDG.E.SYS R3, [R2] ;  /* 0x0000000002037381 */ /* 0x000eee00001ee900 */
[----:B------:R-:W4:Y:S01]  /*03d0*/  LDG.E.SYS R9, [R8] ;  /* 0x0000000008097381 */ /* 0x000f2200001ee900 */
[----:B------:R-:W-:-:S05]  /*03e0*/  MOV R7, 0xc ;  /* 0x0000000c00077802 */ /* 0x000fca0000000f00 */
[----:B------:R-:W-:-:S08]  /*03f0*/  IMAD.WIDE R6, R6, R7, c[0x0][0x160] ;  /* 0x0000580006067625 */ /* 0x000fd000078e0207 */
[----:B--2---:R-:W-:Y:S04]  /*0400*/  STG.E.SYS [R6], R5 ;  /* 0x0000000506007386 */ /* 0x004fe8000010e900 */
[----:B---3--:R-:W-:Y:S04]  /*0410*/  STG.E.SYS [R6+0x8], R3 ;  /* 0x0000080306007386 */ /* 0x008fe8000010e900 */
[----:B----4-:R-:W-:Y:S01]  /*0420*/  STG.E.SYS [R6+0x4], R9 ;  /* 0x0000040906007386 */ /* 0x010fe2000010e900 */
[----:B------:R-:W-:Y:S05]  /*0430*/  EXIT ;  /* 0x000000000000794d */ /* 0x000fea0003800000 */
.L_x_30:
[----:B------:R-:W-:Y:S01]  /*0440*/  BMOV.32.CLEAR RZ, B0 ;  /* 0x0000000000ff7355 */ /* 0x000fe20000100000 */
[----:B------:R-:W-:Y:S02]  /*0450*/  BSSY B0, `(.L_x_33) ;  /* 0x000000c000007945 */ /* 0x000fe40003800000 */
.L_x_34:
[----:B------:R-:W-:-:S12]  /*0460*/  ISETP.GE.AND P0, PT, R0, 0x1, PT ;  /* 0x000000010000780c */ /* 0x000fd80003f06270 */
[----:B------:R-:W-:Y:S05]  /*0470*/  @!P0 EXIT ;  /* 0x000000000000894d */ /* 0x000fea0003800000 */
[----:B------:R-:W-:Y:S02]  /*0480*/  IADD3 R10, R0, -0x1, RZ ;  /* 0xffffffff000a7810 */ /* 0x000fe40007ffe0ff */
[----:B------:R-:W-:-:S05]  /*0490*/  MOV R7, 0x4 ;  /* 0x0000000400077802 */ /* 0x000fca0000000f00 */
[----:B------:R-:W-:-:S08]  /*04a0*/  IMAD.WIDE R6, R10, R7, c[0x0][0x170] ;  /* 0x00005c000a067625 */ /* 0x000fd000078e0207 */
[----:B------:R-:W2:Y:S02]  /*04b0*/  LDG.E.SYS R6, [R6] ;  /* 0x0000000006067381 */ /* 0x000ea400001ee900 */
[----:B--2---:R-:W-:-:S12]  /*04c0*/  ISETP.GE.AND P0, PT, R6, R9, PT ;  /* 0x000000090600720c */ /* 0x004fd80003f06270 */
[----:B------:R-:W-:Y:S05]  /*04d0*/  @!P0 EXIT ;  /* 0x000000000000894d */ /* 0x000fea0003800000 */
[----:B------:R-:W-:Y:S02]  /*04e0*/  ISETP.NE.AND P0, PT, R9, R6, PT ;  /* 0x000000060900720c */ /* 0x000fe40003f05270 */
[----:B------:R-:W-:-:S10]  /*04f0*/  MOV R0, R10 ;  /* 0x0000000a00007202 */ /* 0x000fd40000000f00 */
[----:B------:R-:W-:Y:S05]  /*0500*/  @P0 BRA `(.L_x_34) ;  /* 0xffffff5000000947 */ /* 0x000fea000383ffff */
[----:B------:R-:W-:Y:S05]  /*0510*/  BSYNC B0 ;  /* 0x0000000000007941 */ /* 0x000fea0003800000 */
.L_x_33:
        /* <DEDUP_REMOVED lines=14> */
[----:B------:R-:W-:Y:S01]  /*0600*/  SHF.R.S32.HI R7, RZ, 0x1f, R10 ;  /* 0x0000001fff077819 */ /* 0x000fe2000001140a */
[----:B------:R-:W2:Y:S01]  /*0610*/  LDG.E.SYS R5, [R4] ;  /* 0x0000000004057381 */ /* 0x000ea200001ee900 */
[----:B------:R-:W-:-:S03]  /*0620*/  LEA R8, P0, R10, c[0x0][0x188], 0x2 ;  /* 0x000062000a087a11 */ /* 0x000fc600078010ff */
[----:B------:R-:W3:Y:S01]  /*0630*/  LDG.E.SYS R3, [R2] ;  /* 0x0000000002037381 */ /* 0x000ee200001ee900 */
[----:B------:R-:W-:-:S08]  /*0640*/  LEA.HI.X R9, R10, c[0x0][0x18c], R7, 0x2, P0 ;  /* 0x000063000a097a11 */ /* 0x000fd000000f1407 */
[----:B------:R-:W4:Y:S01]  /*0650*/  LDG.E.SYS R9, [R8] ;  /* 0x0000000008097381 */ /* 0x000f2200001ee900 */
[----:B------:R-:W-:-:S04]  /*0660*/  IMAD.MOV.U32 R7, RZ, RZ, 0xc ;  /* 0x0000000cff077424 */ /* 0x000fc800078e00ff */
[----:B------:R-:W-:-:S08]  /*0670*/  IMAD.WIDE R6, R6, R7, c[0x0][0x160] ;  /* 0x0000580006067625 */ /* 0x000fd000078e0207 */
[----:B--2---:R-:W-:Y:S04]  /*0680*/  STG.E.SYS [R6], R5 ;  /* 0x0000000506007386 */ /* 0x004fe8000010e900 */
[----:B---3--:R-:W-:Y:S04]  /*0690*/  STG.E.SYS [R6+0x8], R3 ;  /* 0x0000080306007386 */ /* 0x008fe8000010e900 */
[----:B----4-:R-:W-:Y:S01]  /*06a0*/  STG.E.SYS [R6+0x4], R9 ;  /* 0x0000040906007386 */ /* 0x010fe2000010e900 */
[----:B------:R-:W-:Y:S05]  /*06b0*/  EXIT ;  /* 0x000000000000794d */ /* 0x000fea0003800000 */
.L_x_35:
[----:B------:R-:W-:-:S00]  /*06c0*/  BRA `(.L_x_35) ;  /* 0xfffffff000007947 */ /* 0x000fc0000383ffff */
[----:B------:R-:W-:-:S00]  /*06d0*/  NOP ;  /* 0x0000000000007918 */ /* 0x000fc00000000000 */
[----:B------:R-:W-:-:S00]  /*06e0*/  NOP ;  /* 0x0000000000007918 */ /* 0x000fc00000000000 */
[----:B------:R-:W-:-:S00]  /*06f0*/  NOP ;  /* 0x0000000000007918 */ /* 0x000fc00000000000 */
.L_x_101:


//--------------------- .text._Z19multiplyTreesKernelPK8FlatNodePK14FlatChildEntryS1_S4_PS_PS2_PiS7_S7_i --------------------------
	.section	.text._Z19multiplyTreesKernelPK8FlatNodePK14FlatChildEntryS1_S4_PS_PS2_PiS7_S7_i,"ax",@progbits
	.sectioninfo	@"SHI_REGISTERS=24"
	.align	128
        .global         _Z19multiplyTreesKernelPK8FlatNodePK14FlatChildEntryS1_S4_PS_PS2_PiS7_S7_i
        .type           _Z19multiplyTreesKernelPK8FlatNodePK14FlatChildEntryS1_S4_PS_PS2_PiS7_S7_i,@function
        .size           _Z19multiplyTreesKernelPK8FlatNodePK14FlatChildEntryS1_S4_PS_PS2_PiS7_S7_i,(.L_x_102 - _Z19multiplyTreesKernelPK8FlatNodePK14FlatChildEntryS1_S4_PS_PS2_PiS7_S7_i)
        .other          _Z19multiplyTreesKernelPK8FlatNodePK14FlatChildEntryS1_S4_PS_PS2_PiS7_S7_i,@"STO_CUDA_ENTRY STV_DEFAULT"
_Z19multiplyTreesKernelPK8FlatNodePK14FlatChildEntryS1_S4_PS_PS2_PiS7_S7_i:
.text._Z19multiplyTreesKernelPK8FlatNodePK14FlatChildEntryS1_S4_PS_PS2_PiS7_S7_i:
[----:B------:R-:W-:-:S03]  /*0000*/  MOV R1, c[0x0][0x28] ;  /* 0x00000a0000017a02 */ /* 0x000fc60000000f00 */
[----:B------:R-:W0:Y:S01]  /*0010*/  S2R R2, SR_CTAID.X ;  /* 0x0000000000027919 */ /* 0x000e220000002500 */
[----:B------:R-:W-:-:S03]  /*0020*/  IADD3 R1, R1, -0x20, RZ ;  /* 0xffffffe001017810 */ /* 0x000fc60007ffe0ff */
[----:B------:R-:W0:Y:S02]  /*0030*/  S2R R3, SR_TID.X ;  /* 0x0000000000037919 */ /* 0x000e240000002100 */
[----:B0-----:R-:W-:-:S05]  /*0040*/  IMAD R2, R2, c[0x0][0x0], R3 ;  /* 0x0000000002027a24 */ /* 0x001fca00078e0203 */
[----:B------:R-:W-:-:S12]  /*0050*/  ISETP.GE.AND P0, PT, R2, c[0x0][0x1a8], PT ;  /* 0x00006a0002007a0c */ /* 0x000fd80003f06270 */
[----:B------:R-:W-:Y:S05]  /*0060*/  @P0 EXIT ;  /* 0x000000000000094d */ /* 0x000fea0003800000 */
[----:B------:R-:W-:Y:S01]  /*0070*/  MOV R3, R2 ;  /* 0x0000000200037202 */ /* 0x000fe20000000f00 */
[----:B------:R-:W-:Y:S01]  /*0080*/  IMAD.MOV.U32 R17, RZ, RZ, c[0x0][0x1a4] ;  /* 0x00006900ff117624 */ /* 0x000fe200078e00ff */
[----:B------:R-:W-:Y:S01]  /*0090*/  MOV R16, c[0x0][0x1a0] ;  /* 0x0000680000107a02 */ /* 0x000fe20000000f00 */
[----:B------:R-:W-:Y:S01]  /*00a0*/  IMAD.MOV.U32 R13, RZ, RZ, c[0x0][0x194] ;  /* 0x00006500ff0d7624 */ /* 0x000fe200078e00ff */
[----:B------:R-:W-:Y:S01]  /*00b0*/  MOV R12, c[0x0][0x190] ;  /* 0x00006400000c7a02 */ /* 0x000fe20000000f00 */
[----:B------:R-:W-:Y:S01]  /*00c0*/  IMAD.MOV.U32 R15, RZ, RZ, c[0x0][0x19c] ;  /* 0x00006700ff0f7624 */ /* 0x000fe200078e00ff */
[----:B------:R-:W-:Y:S01]  /*00d0*/  MOV R14, c[0x0][0x198] ;  /* 0x00006600000e7a02 */ /* 0x000fe20000000f00 */
[----:B------:R-:W-:Y:S01]  /*00e0*/  IMAD.MOV.U32 R5, RZ, RZ, c[0x0][0x164] ;  /* 0x00005900ff057624 */ /* 0x000fe200078e00ff */
[----:B------:R-:W-:Y:S01]  /*00f0*/  STL.64 [R1], R2 ;  /* 0x0000000201007387 */ /* 0x000fe20000100a00 */
[----:B------:R-:W-:Y:S01]  /*0100*/  MOV R4, c[0x0][0x160] ;  /* 0x0000580000047a02 */ /* 0x000fe20000000f00 */
[----:B------:R-:W-:Y:S01]  /*0110*/  IMAD.MOV.U32 R7, RZ, RZ, c[0x0][0x16c] ;  /* 0x00005b00ff077624 */ /* 0x000fe200078e00ff */
[----:B------:R-:W-:Y:S01]  /*0120*/  MOV R6, c[0x0][0x168] ;  /* 0x00005a0000067a02 */ /* 0x000fe20000000f00 */
[----:B------:R-:W-:Y:S01]  /*0130*/  STL.64 [R1+0x18], R16 ;  /* 0x0000181001007387 */ /* 0x000fe20000100a00 */
[----:B------:R-:W-:Y:S01]  /*0140*/  MOV R8, c[0x0][0x170] ;  /* 0x00005c0000087a02 */ /* 0x000fe20000000f00 */
[----:B------:R-:W-:Y:S01]  /*0150*/  IMAD.MOV.U32 R9, RZ, RZ, c[0x0][0x174] ;  /* 0x00005d00ff097624 */ /* 0x000fe200078e00ff */
[----:B------:R-:W-:Y:S01]  /*0160*/  MOV R10, c[0x0][0x178] ;  /* 0x00005e00000a7a02 */ /* 0x000fe20000000f00 */
[----:B------:R0:W-:Y:S01]  /*0170*/  STL.64 [R1+0x8], R12 ;  /* 0x0000080c01007387 */ /* 0x0001e20000100a00 */
[----:B------:R-:W-:-:S03]  /*0180*/  IMAD.MOV.U32 R11, RZ, RZ, c[0x0][0x17c] ;  /* 0x00005f00ff0b7624 */ /* 0x000fc600078e00ff */
[----:B------:R1:W-:Y:S01]  /*0190*/  STL.64 [R1+0x10], R14 ;  /* 0x0000100e01007387 */ /* 0x0003e20000100a00 */
[----:B0-----:R-:W-:Y:S01]  /*01a0*/  MOV R12, c[0x0][0x180] ;  /* 0x00006000000c7a02 */ /* 0x001fe20000000f00 */
[----:B------:R-:W-:Y:S01]  /*01b0*/  IMAD.MOV.U32 R13, RZ, RZ, c[0x0][0x184] ;  /* 0x00006100ff0d7624 */ /* 0x000fe200078e00ff */
[----:B-1----:R-:W-:Y:S01]  /*01c0*/  MOV R14, c[0x0][0x188] ;  /* 0x00006200000e7a02 */ /* 0x002fe20000000f00 */
[----:B------:R-:W-:Y:S02]  /*01d0*/  IMAD.MOV.U32 R15, RZ, RZ, c[0x0][0x18c] ;  /* 0x00006300ff0f7624 */ /* 0x000fe400078e00ff */
[----:B------:R-:W-:Y:S02]  /*01e0*/  MOV R20, 32@lo((_Z19multiplyTreesKernelPK8FlatNodePK14FlatChildEntryS1_S4_PS_PS2_PiS7_S7_i + .L_x_1@srel)) ;  /* 0x0000000000147802 */ /* 0x000fe40000000f00 */
[----:B------:R-:W-:-:S06]  /*01f0*/  MOV R21, 32@hi((_Z19multiplyTreesKernelPK8FlatNodePK14FlatChildEntryS1_S4_PS_PS2_PiS7_S7_i + .L_x_1@srel)) ;  /* 0x0000000000157802 */ /* 0x000fcc0000000f00 */
[----:B------:R-:W-:Y:S05]  /*0200*/  CALL.ABS.NOINC `(_Z22copyAndMultiplySubtreePK8FlatNodePK14FlatChildEntryS1_S4_PS_PS2_iiPiS7_S7_$7) ;  /* 0x0000000000007943 */ /* 0x000fea0003c00000 */
.L_x_1:
[----:B------:R-:W-:Y:S05]  /*0210*/  EXIT ;  /* 0x000000000000794d */ /* 0x000fea0003800000 */
.L_x_36:
[----:B------:R-:W-:-:S00]  /*0220*/  BRA `(.L_x_36) ;  /* 0xfffffff000007947 */ /* 0x000fc0000383ffff */
[----:B------:R-:W-:-:S00]  /*0230*/  NOP ;  /* 0x0000000000007918 */ /* 0x000fc00000000000 */
[----:B------:R-:W-:-:S00]  /*0240*/  NOP ;  /* 0x0000000000007918 */ /* 0x000fc00000000000 */
[----:B------:R-:W-:-:S00]  /*0250*/  NOP ;  /* 0x0000000000007918 */ /* 0x000fc00000000000 */
[----:B------:R-:W-:-:S00]  /*0260*/  NOP ;  /* 0x0000000000007918 */ /* 0x000fc00000000000 */
[----:B------:R-:W-:-:S00]  /*0270*/  NOP ;  /* 0x0000000000007918 */ /* 0x000fc00000000000 */
.L_x_102:


//--------------------- .text._Z22copyAndMultiplySubtreePK8FlatNodePK14FlatChildEntryS1_S4_PS_PS2_iiPiS7_S7_ --------------------------
	.section	.text._Z22copyAndMultiplySubtreePK8FlatNodePK14FlatChildEntryS1_S4_PS_PS2_iiPiS7_S7_,"ax",@progbits
	.sectioninfo	@"SHI_REGISTERS=166"
	.align	128
        .global         _Z22copyAndMultiplySubtreePK8FlatNodePK14FlatChildEntryS1_S4_PS_PS2_iiPiS7_S7_
        .type           _Z22copyAndMultiplySubtreePK8FlatNodePK14FlatChildEntryS1_S4_PS_PS2_iiPiS7_S7_,@function
        .size           _Z22copyAndMultiplySubtreePK8FlatNodePK14FlatChildEntryS1_S4_PS_PS2_iiPiS7_S7_,(.L_x_103 - _Z22copyAndMultiplySubtreePK8FlatNodePK14FlatChildEntryS1_S4_PS_PS2_iiPiS7_S7_)
_Z22copyAndMultiplySubtreePK8FlatNodePK14FlatChildEntryS1_S4_PS_PS2_iiPiS7_S7_:
.text._Z22copyAndMultiplySubtreePK8FlatNodePK14FlatChildEntryS1_S4_PS_PS2_iiPiS7_S7_:
[----:B------:R-:W-:Y:S01]  /*0000*/  IADD3 R1, R1, -0x70, RZ ;  /* 0xffffff9001017810 */ /* 0x000fe20007ffe0ff */
[----:B------:R-:W0:Y:S01]  /*0010*/  BMOV.32.CLEAR R154, B8 ;  /* 0x00000000089a7355 */ /* 0x000e220000100000 */
[----:B------:R-:W1:Y:S01]  /*0020*/  BMOV.32.CLEAR R153, B7 ;  /* 0x0000000007997355 */ /* 0x000e620000100000 */
[----:B------:R-:W2:Y:S05]  /*0030*/  BMOV.32.CLEAR R152, B6 ;  /* 0x0000000006987355 */ /* 0x000eaa0000100000 */
        /* <DEDUP_REMOVED lines=11> */
[----:B---3--:R-:W-:-:S03]  /*00f0*/  MOV R29, R5 ;  /* 0x00000005001d7202 */ /* 0x008fc60000000f00 */
[----:B------:R3:W-:Y:S01]  /*0100*/  STL [R1+0x48], R26 ;  /* 0x0000481a01007387 */ /* 0x0007e20000100800 */
[----:B----4-:R-:W-:-:S03]  /*0110*/  MOV R28, R4 ;  /* 0x00000004001c7202 */ /* 0x010fc60000000f00 */
[----:B------:R4:W-:Y:S01]  /*0120*/  STL [R1+0x44], R25 ;  /* 0x0000441901007387 */ /* 0x0009e20000100800 */
[----:B-----5:R-:W-:-:S03]  /*0130*/  MOV R27, R9 ;  /* 0x00000009001b7202 */ /* 0x020fc60000000f00 */
[----:B------:R5:W-:Y:S01]  /*0140*/  STL [R1+0x40], R24 ;  /* 0x0000401801007387 */ /* 0x000be20000100800 */
[----:B---3--:R-:W-:-:S03]  /*0150*/  IMAD.MOV.U32 R26, RZ, RZ, R8 ;  /* 0x000000ffff1a7224 */ /* 0x008fc600078e0008 */
[----:B------:R3:W-:Y:S01]  /*0160*/  STL [R1+0x3c], R23 ;  /* 0x00003c1701007387 */ /* 0x0007e20000100800 */
[----:B----4-:R-:W-:-:S03]  /*0170*/  MOV R25, R7 ;  /* 0x0000000700197202 */ /* 0x010fc60000000f00 */
[----:B------:R4:W-:Y:S01]  /*0180*/  STL [R1+0x38], R22 ;  /* 0x0000381601007387 */ /* 0x0009e20000100800 */
[----:B-----5:R-:W-:-:S03]  /*0190*/  IMAD.MOV.U32 R24, RZ, RZ, R6 ;  /* 0x000000ffff187224 */ /* 0x020fc600078e0006 */
[----:B------:R5:W-:Y:S01]  /*01a0*/  STL [R1+0x2c], R19 ;  /* 0x00002c1301007387 */ /* 0x000be20000100800 */
[----:B---3--:R-:W-:-:S03]  /*01b0*/  MOV R23, R11 ;  /* 0x0000000b00177202 */ /* 0x008fc60000000f00 */
[----:B------:R3:W-:Y:S01]  /*01c0*/  STL [R1+0x28], R18 ;  /* 0x0000281201007387 */ /* 0x0007e20000100800 */
[----:B----4-:R-:W-:-:S03]  /*01d0*/  IMAD.MOV.U32 R22, RZ, RZ, R10 ;  /* 0x000000ffff167224 */ /* 0x010fc600078e000a */
[----:B------:R4:W-:Y:S01]  /*01e0*/  STL [R1+0x24], R17 ;  /* 0x0000241101007387 */ /* 0x0009e20000100800 */
[----:B-----5:R-:W-:-:S03]  /*01f0*/  MOV R19, R13 ;  /* 0x0000000d00137202 */ /* 0x020fc60000000f00 */
[----:B------:R5:W-:Y:S01]  /*0200*/  STL [R1+0x20], R16 ;  /* 0x0000201001007387 */ /* 0x000be20000100800 */
[----:B---3--:R-:W-:Y:S02]  /*0210*/  IMAD.MOV.U32 R18, RZ, RZ, R12 ;  /* 0x000000ffff127224 */ /* 0x008fe400078e000c */
[----:B----4-:R-:W-:Y:S02]  /*0220*/  IMAD.MOV.U32 R17, RZ, RZ, R15 ;  /* 0x000000ffff117224 */ /* 0x010fe400078e000f */
[----:B-----5:R-:W-:Y:S02]  /*0230*/  IMAD.MOV.U32 R16, RZ, RZ, R14 ;  /* 0x000000ffff107224 */ /* 0x020fe400078e000e */
[----:B012---:R-:W2:Y:S04]  /*0240*/  LDL R163, [R1+0x70] ;  /* 0x0000700001a37983 */ /* 0x007ea80000100800 */
[----:B------:R-:W3:Y:S04]  /*0250*/  LDL R161, [R1+0x74] ;  /* 0x0000740001a17983 */ /* 0x000ee80000100800 */
[----:B------:R0:W5:Y:S04]  /*0260*/  LDL.64 R38, [R1+0x78] ;  /* 0x0000780001267983 */ /* 0x0001680000100a00 */
[----:B------:R0:W5:Y:S04]  /*0270*/  LDL.64 R36, [R1+0x80] ;  /* 0x0000800001247983 */ /* 0x0001680000100a00 */
[----:B------:R0:W5:Y:S01]  /*0280*/  LDL.64 R30, [R1+0x88] ;  /* 0x00008800011e7983 */ /* 0x0001620000100a00 */
[----:B--2---:R-:W-:-:S08]  /*0290*/  IMAD.WIDE R162, R163, 0x18, R28 ;  /* 0x00000018a3a27825 */ /* 0x004fd000078e021c */
[----:B------:R-:W2:Y:S01]  /*02a0*/  LD.E.U8.SYS R0, [R162+0x8] ;  /* 0x00000008a2007980 */ /* 0x000ea2000010e100 */
[----:B------:R-:W-:Y:S01]  /*02b0*/  YIELD                                                                                                              (*"RELOCATOR OPCODE,YIELD,280"*) ;  /* 0x0000000000007946 */ /* 0x000fe20003800000 */
[----:B------:R-:W-:Y:S01]  /*02c0*/  BMOV.32.CLEAR RZ, B8 ;  /* 0x0000000008ff7355 */ /* 0x000fe20000100000 */
[----:B------:R-:W-:Y:S01]  /*02d0*/  BSSY B8, `(.L_x_37) ;  /* 0x000012f000087945 */ /* 0x000fe20003800000 */
[----:B------:R-:W-:Y:S01]  /*02e0*/  BMOV.32.CLEAR RZ, B0 ;  /* 0x0000000000ff7355 */ /* 0x000fe20000100000 */
[----:B------:R-:W-:Y:S01]  /*02f0*/  BSSY B0, `(.L_x_38) ;  /* 0x0000016000007945 */ /* 0x000fe20003800000 */
[----:B---3--:R-:W-:Y:S01]  /*0300*/  IMAD.WIDE R160, R161, 0x18, R26 ;  /* 0x00000018a1a07825 */ /* 0x008fe200078e021a */
[----:B--2---:R-:W-:-:S12]  /*0310*/  ISETP.NE.AND P0, PT, R0, RZ, PT ;  /* 0x000000ff0000720c */ /* 0x004fd80003f05270 */
[----:B------:R-:W-:Y:S05]  /*0320*/  @!P0 BRA `(.L_x_39) ;  /* 0x0000012000008947 */ /* 0x000fea0003800000 */
[----:B0-----:R-:W2:Y:S02]  /*0330*/  LD.E.U8.SYS R0, [R160+0x8] ;  /* 0x00000008a0007980 */ /* 0x001ea4000010e100 */
[----:B--2---:R-:W-:-:S12]  /*0340*/  ISETP.NE.AND P0, PT, R0, RZ, PT ;  /* 0x000000ff0000720c */ /* 0x004fd80003f05270 */
[----:B------:R-:W-:Y:S01]  /*0350*/  @P0 BREAK B0 ;  /* 0x0000000000000942 */ /* 0x000fe20003800000 */
[----:B------:R-:W-:Y:S05]  /*0360*/  @!P0 BRA `(.L_x_39) ;  /* 0x000000e000008947 */ /* 0x000fea0003800000 */
[----:B------:R-:W-:Y:S01]  /*0370*/  MOV R3, 0x1 ;  /* 0x0000000100037802 */ /* 0x000fe20000000f00 */
[----:B------:R-:W2:Y:S04]  /*0380*/  LD.E.64.SYS R160, [R160+0x10] ;  /* 0x00000010a0a07980 */ /* 0x000ea8000010eb00 */
[----:B------:R-:W2:Y:S04]  /*0390*/  LD.E.64.SYS R162, [R162+0x10] ;  /* 0x00000010a2a27980 */ /* 0x000ea8000010eb00 */
[----:B-----5:R-:W3:Y:S01]  /*03a0*/  ATOM.E.ADD.STRONG.GPU PT, R4, [R38], R3 ;  /* 0x000000032604738a */ /* 0x020ee200001f41ff */
[----:B------:R-:W-:-:S02]  /*03b0*/  MOV R0, 0x1 ;  /* 0x0000000100007802 */ /* 0x000fc40000000f00 */
[----:B------:R-:W-:Y:S02]  /*03c0*/  MOV R10, 0xffffffff ;  /* 0xffffffff000a7802 */ /* 0x000fe40000000f00 */
[----:B------:R-:W-:Y:S01]  /*03d0*/  MOV R11, RZ ;  /* 0x000000ff000b7202 */ /* 0x000fe20000000f00 */
[----:B--2---:R-:W0:Y:S01]  /*03e0*/  DMUL R6, R160, R162 ;  /* 0x000000a2a0067228 */ /* 0x004e220000000000 */
[----:B---3--:R-:W-:-:S08]  /*03f0*/  IMAD.WIDE R8, R4, 0x18, R18 ;  /* 0x0000001804087825 */ /* 0x008fd000078e0212 */
[----:B------:R1:W-:Y:S04]  /*0400*/  ST.E.64.SYS [R8], R10 ;  /* 0x0000000008007385 */ /* 0x0003e8000010eb0a */
[----:B0-----:R1:W-:Y:S04]  /*0410*/  ST.E.64.SYS [R8+0x10], R6 ;  /* 0x0000001008007385 */ /* 0x0013e8000010eb06 */
[----:B------:R1:W-:Y:S04]  /*0420*/  ST.E.U8.SYS [R8+0x8], R0 ;  /* 0x0000000808007385 */ /* 0x0003e8000010e100 */
[----:B------:R1:W-:Y:S01]  /*0430*/  ATOM.E.ADD.STRONG.GPU PT, RZ, [R30], R3 ;  /* 0x000000031eff738a */ /* 0x0003e200001f41ff */
[----:B------:R-:W-:Y:S05]  /*0440*/  BRA `(.L_x_40) ;  /* 0x0000117000007947 */ /* 0x000fea0003800000 */
.L_x_39:
[----:B0-----:R-:W-:Y:S05]  /*0450*/  BSYNC B0 ;  /* 0x0000000000007941 */ /* 0x001fea0003800000 */
.L_x_38:
[----:B------:R-:W2:Y:S04]  /*0460*/  LD.E.SYS R3, [R162+0x4] ;  /* 0x00000004a2037980 */ /* 0x000ea8000010e900 */
[----:B--2--5:R0:W5:Y:S04]  /*0470*/  ATOM.E.ADD.STRONG.GPU PT, R144, [R36], R3 ;  /* 0x000000032490738a */ /* 0x02416800001f41ff */
[----:B------:R-:W2:Y:S01]  /*0480*/  LD.E.SYS R0, [R162+0x4] ;  /* 0x00000004a2007980 */ /* 0x000ea2000010e900 */
[----:B------:R-:W-:Y:S01]  /*0490*/  BMOV.32.CLEAR RZ, B7 ;  /* 0x0000000007ff7355 */ /* 0x000fe20000100000 */
[----:B------:R-:W-:Y:S01]  /*04a0*/  BSSY B7, `(.L_x_41) ;  /* 0x0000108000077945 */ /* 0x000fe20003800000 */
[----:B------:R-:W-:Y:S01]  /*04b0*/  PRMT R8, RZ, 0x7610, R8 ;  /* 0x00007610ff087816 */ /* 0x000fe20000000008 */
[----:B------:R-:W-:Y:S01]  /*04c0*/  IMAD.MOV.U32 R145, RZ, RZ, RZ ;  /* 0x000000ffff917224 */ /* 0x000fe200078e00ff */
[----:B--2---:R-:W-:-:S12]  /*04d0*/  ISETP.GE.AND P0, PT, R0, 0x1, PT ;  /* 0x000000010000780c */ /* 0x004fd80003f06270 */
[----:B------:R-:W-:Y:S05]  /*04e0*/  @!P0 BRA `(.L_x_42) ;  /* 0x0000103000008947 */ /* 0x000fea0003800000 */
[----:B0-----:R-:W-:Y:S01]  /*04f0*/  IMAD.MOV.U32 R147, RZ, RZ, RZ ;  /* 0x000000ffff937224 */ /* 0x001fe200078e00ff */
[----:B------:R-:W-:Y:S02]  /*0500*/  PRMT R8, RZ, 0x7610, R8 ;  /* 0x00007610ff087816 */ /* 0x000fe40000000008 */
[----:B------:R-:W-:Y:S02]  /*0510*/  MOV R145, RZ ;  /* 0x000000ff00917202 */ /* 0x000fe40000000f00 */
.L_x_61:
[----:B0-----:R-:W2:Y:S04]  /*0520*/  LD.E.SYS R4, [R162] ;  /* 0x00000000a2047980 */ /* 0x001ea8000010e900 */
[----:B------:R-:W3:Y:S01]  /*0530*/  LD.E.64.SYS R6, [R160] ;  /* 0x00000000a0067980 */ /* 0x000ee2000010eb00 */
[----:B--2---:R-:W-:-:S05]  /*0540*/  IADD3 R5, R4, R147, RZ ;  /* 0x0000009304057210 */ /* 0x004fca0007ffe0ff */
[----:B------:R-:W-:-:S08]  /*0550*/  IMAD.WIDE R4, R5, 0x8, R24 ;  /* 0x0000000805047825 */ /* 0x000fd000078e0218 */
[----:B-----5:R0:W5:Y:S04]  /*0560*/  LD.E.SYS R146, [R4] ;  /* 0x0000000004927980 */ /* 0x020168000010e900 */
[----:B------:R0:W5:Y:S01]  /*0570*/  LD.E.SYS R12, [R4+0x4] ;  /* 0x00000004040c7980 */ /* 0x000162000010e900 */
[----:B---3--:R-:W-:Y:S01]  /*0580*/  ISETP.GE.AND P0, PT, R7, 0x1, PT ;  /* 0x000000010700780c */ /* 0x008fe20003f06270 */
[----:B------:R-:W-:Y:S01]  /*0590*/  BMOV.32.CLEAR RZ, B0 ;  /* 0x0000000000ff7355 */ /* 0x000fe20000100000 */
[----:B------:R-:W-:Y:S01]  /*05a0*/  BSSY B0, `(.L_x_43) ;  /* 0x0000010000007945 */ /* 0x000fe20003800000 */
[----:B------:R-:W-:-:S09]  /*05b0*/  MOV R13, 0xffffffff ;  /* 0xffffffff000d7802 */ /* 0x000fd20000000f00 */
[----:B------:R-:W-:Y:S05]  /*05c0*/  @!P0 BRA `(.L_x_44) ;  /* 0x000000d000008947 */ /* 0x000fea0003800000 */
[----:B0-----:R-:W-:-:S04]  /*05d0*/  MOV R3, RZ ;  /* 0x000000ff00037202 */ /* 0x001fc80000000f00 */
.L_x_46:
[----:B------:R-:W-:-:S05]  /*05e0*/  IADD3 R5, R6, R3, RZ ;  /* 0x0000000306057210 */ /* 0x000fca0007ffe0ff */
[----:B------:R-:W-:-:S08]  /*05f0*/  IMAD.WIDE R4, R5, 0x8, R22 ;  /* 0x0000000805047825 */ /* 0x000fd000078e0216 */
[----:B------:R-:W2:Y:S02]  /*0600*/  LD.E.SYS R9, [R4] ;  /* 0x0000000004097980 */ /* 0x000ea4000010e900 */
        /* <DEDUP_REMOVED lines=8> */
.L_x_45:
[----:B------:R0:W5:Y:S02]  /*0690*/  LD.E.SYS R13, [R4+0x4] ;  /* 0x00000004040d7980 */ /* 0x000164000010e900 */
.L_x_44:
[----:B0-----:R-:W-:Y:S05]  /*06a0*/  BSYNC B0 ;  /* 0x0000000000007941 */ /* 0x001fea0003800000 */
.L_x_43:
[----:B-----5:R-:W-:Y:S01]  /*06b0*/  ISETP.NE.AND P0, PT, R13, -0x1, PT ;  /* 0xffffffff0d00780c */ /* 0x020fe20003f05270 */
[----:B------:R-:W-:Y:S01]  /*06c0*/  BMOV.32.CLEAR RZ, B6 ;  /* 0x0000000006ff7355 */ /* 0x000fe20000100000 */
[----:B------:R-:W-:Y:S10]  /*06d0*/  BSSY B6, `(.L_x_47) ;  /* 0x00000e1000067945 */ /* 0x000ff40003800000 */
        /* <DEDUP_REMOVED lines=15> */
[----:B------:R-:W-:-:S02]  /*07d0*/  MOV R20, 32@lo((_Z22copyAndMultiplySubtreePK8FlatNodePK14FlatChildEntryS1_S4_PS_PS2_iiPiS7_S7_ + .L_x_2@srel)) ;  /* 0x0000000000147802 */ /* 0x000fc40000000f00 */
[----:B------:R-:W-:Y:S02]  /*07e0*/  MOV R21, 32@hi((_Z22copyAndMultiplySubtreePK8FlatNodePK14FlatChildEntryS1_S4_PS_PS2_iiPiS7_S7_ + .L_x_2@srel)) ;  /* 0x0000000000157802 */ /* 0x000fe40000000f00 */
[----:B0-----:R-:W-:Y:S01]  /*07f0*/  MOV R12, R18 ;  /* 0x00000012000c7202 */ /* 0x001fe20000000f00 */
[----:B------:R-:W-:-:S06]  /*0800*/  IMAD.MOV.U32 R13, RZ, RZ, R19 ;  /* 0x000000ffff0d7224 */ /* 0x000fcc00078e0013 */
[----:B------:R-:W-:Y:S05]  /*0810*/  CALL.ABS.NOINC `(_Z22copyAndMultiplySubtreePK8FlatNodePK14FlatChildEntryS1_S4_PS_PS2_iiPiS7_S7_$7) ;  /* 0x0000000000007943 */ /* 0x000fea0003c00000 */
.L_x_2:
[----:B------:R-:W-:Y:S01]  /*0820*/  ISETP.GE.AND P0, PT, R145, 0x1, PT ;  /* 0x000000019100780c */ /* 0x000fe20003f06270 */
[----:B------:R-:W-:Y:S01]  /*0830*/  BMOV.32.CLEAR RZ, B0 ;  /* 0x0000000000ff7355 */ /* 0x000fe20000100000 */
[----:B------:R-:W-:Y:S01]  /*0840*/  BSSY B0, `(.L_x_49) ;  /* 0x000000d000007945 */ /* 0x000fe20003800000 */
[----:B------:R-:W-:-:S09]  /*0850*/  MOV R0, R145 ;  /* 0x0000009100007202 */ /* 0x000fd20000000f00 */
[----:B------:R-:W-:Y:S05]  /*0860*/  @!P0 BRA `(.L_x_50) ;  /* 0x000000a000008947 */ /* 0x000fea0003800000 */
[----:B------:R-:W-:-:S04]  /*0870*/  MOV R0, RZ ;  /* 0x000000ff00007202 */ /* 0x000fc80000000f00 */
.L_x_51:
[----:B------:R-:W-:-:S05]  /*0880*/  IADD3 R7, R144, R0, RZ ;  /* 0x0000000090077210 */ /* 0x000fca0007ffe0ff */
[----:B------:R-:W-:-:S08]  /*0890*/  IMAD.WIDE R6, R7, 0x8, R16 ;  /* 0x0000000807067825 */ /* 0x000fd000078e0210 */
[----:B------:R-:W2:Y:S02]  /*08a0*/  LD.E.SYS R7, [R6] ;  /* 0x0000000006077980 */ /* 0x000ea4000010e900 */
[----:B--2---:R-:W-:-:S12]  /*08b0*/  ISETP.GT.AND P0, PT, R7, R146, PT ;  /* 0x000000920700720c */ /* 0x004fd80003f04270 */
[----:B------:R-:W-:Y:S05]  /*08c0*/  @P0 BRA `(.L_x_50) ;  /* 0x0000004000000947 */ /* 0x000fea0003800000 */
[----:B------:R-:W-:-:S04]  /*08d0*/  IADD3 R0, R0, 0x1, RZ ;  /* 0x0000000100007810 */ /* 0x000fc80007ffe0ff */
[----:B------:R-:W-:-:S12]  /*08e0*/  ISETP.GE.AND P0, PT, R0, R145, PT ;  /* 0x000000910000720c */ /* 0x000fd80003f06270 */
[----:B------:R-:W-:Y:S05]  /*08f0*/  @!P0 BRA `(.L_x_51) ;  /* 0xffffff8000008947 */ /* 0x000fea000383ffff */
[----:B------:R-:W-:-:S03]  /*0900*/  MOV R0, R145 ;  /* 0x0000009100007202 */ /* 0x000fc60000000f00 */
.L_x_50:
[----:B------:R-:W-:Y:S05]  /*0910*/  BSYNC B0 ;  /* 0x0000000000007941 */ /* 0x000fea0003800000 */
.L_x_49:
[----:B------:R-:W-:Y:S01]  /*0920*/  ISETP.GT.AND P0, PT, R145, R0, PT ;  /* 0x000000009100720c */ /* 0x000fe20003f04270 */
[----:B------:R-:W-:Y:S01]  /*0930*/  BMOV.32.CLEAR RZ, B0 ;  /* 0x0000000000ff7355 */ /* 0x000fe20000100000 */
[----:B------:R-:W-:Y:S10]  /*0940*/  BSSY B0, `(.L_x_52) ;  /* 0x00000b2000007945 */ /* 0x000ff40003800000 */
[----:B------:R-:W-:Y:S05]  /*0950*/  @!P0 BRA `(.L_x_53) ;  /* 0x00000b0000008947 */ /* 0x000fea0003800000 */
[----:B------:R-:W-:Y:S01]  /*0960*/  IMAD.IADD R3, R145, 0x1, -R0 ;  /* 0x0000000191037824 */ /* 0x000fe200078e0a00 */
[----:B------:R-:W-:Y:S01]  /*0970*/  BMOV.32.CLEAR RZ, B1 ;  /* 0x0000000001ff7355 */ /* 0x000fe20000100000 */
[----:B------:R-:W-:Y:S03]  /*0980*/  BSSY B1, `(.L_x_54) ;  /* 0x0000019000017945 */ /* 0x000fe60003800000 */
[----:B------:R-:W-:-:S02]  /*0990*/  LOP3.LUT P0, R8, R3, 0x3, RZ, 0xc0, !PT ;  /* 0x0000000303087812 */ /* 0x000fc4000780c0ff */
[----:B------:R-:W-:-:S10]  /*09a0*/  MOV R3, R145 ;  /* 0x0000009100037202 */ /* 0x000fd40000000f00 */
[----:B------:R-:W-:Y:S05]  /*09b0*/  @!P0 BRA `(.L_x_55) ;  /* 0x0000015000008947 */ /* 0x000fea0003800000 */
[----:B------:R-:W-:-:S05]  /*09c0*/  IADD3 R7, R144, R145, RZ ;  /* 0x0000009190077210 */ /* 0x000fca0007ffe0ff */
[----:B------:R-:W-:-:S08]  /*09d0*/  IMAD.WIDE R6, R7, 0x8, R16 ;  /* 0x0000000807067825 */ /* 0x000fd000078e0210 */
[----:B------:R-:W2:Y:S04]  /*09e0*/  LD.E.SYS R5, [R6+-0x8] ;  /* 0xfffffff806057980 */ /* 0x000ea8000010e900 */
[----:B------:R-:W3:Y:S01]  /*09f0*/  LD.E.SYS R9, [R6+-0x4] ;  /* 0xfffffffc06097980 */ /* 0x000ee2000010e900 */
[----:B------:R-:W-:Y:S02]  /*0a00*/  ISETP.NE.AND P0, PT, R8, 0x1, PT ;  /* 0x000000010800780c */ /* 0x000fe40003f05270 */
[----:B------:R-:W-:Y:S01]  /*0a10*/  IADD3 R3, R145, -0x1, RZ ;  /* 0xffffffff91037810 */ /* 0x000fe20007ffe0ff */
[----:B--2---:R0:W-:Y:S04]  /*0a20*/  ST.E.SYS [R6], R5 ;  /* 0x0000000006007385 */ /* 0x0041e8000010e905 */
[----:B---3--:R0:W-:Y:S05]  /*0a30*/  ST.E.SYS [R6+0x4], R9 ;  /* 0x0000000406007385 */ /* 0x0081ea000010e909 */
[----:B------:R-:W-:Y:S05]  /*0a40*/  @!P0 BRA `(.L_x_55) ;  /* 0x000000c000008947 */ /* 0x000fea0003800000 */
[----:B0-----:R-:W2:Y:S04]  /*0a50*/  LD.E.SYS R5, [R6+-0x10] ;  /* 0xfffffff006057980 */ /* 0x001ea8000010e900 */
[----:B------:R-:W3:Y:S01]  /*0a60*/  LD.E.SYS R9, [R6+-0xc] ;  /* 0xfffffff406097980 */ /* 0x000ee2000010e900 */
[----:B------:R-:W-:-:S02]  /*0a70*/  ISETP.NE.AND P0, PT, R8, 0x2, PT ;  /* 0x000000020800780c */ /* 0x000fc40003f05270 */
[----:B------:R-:W-:Y:S01]  /*0a80*/  IADD3 R3, R145, -0x2, RZ ;  /* 0xfffffffe91037810 */ /* 0x000fe20007ffe0ff */
[----:B--2---:R0:W-:Y:S04]  /*0a90*/  ST.E.SYS [R6+-0x8], R5 ;  /* 0xfffffff806007385 */ /* 0x0041e8000010e905 */
[----:B---3--:R0:W-:Y:S05]  /*0aa0*/  ST.E.SYS [R6+-0x4], R9 ;  /* 0xfffffffc06007385 */ /* 0x0081ea000010e909 */
[----:B------:R-:W-:Y:S05]  /*0ab0*/  @!P0 BRA `(.L_x_55) ;  /* 0x0000005000008947 */ /* 0x000fea0003800000 */
[----:B0-----:R-:W2:Y:S04]  /*0ac0*/  LD.E.SYS R5, [R6+-0x18] ;  /* 0xffffffe806057980 */ /* 0x001ea8000010e900 */
[----:B------:R-:W3:Y:S01]  /*0ad0*/  LD.E.SYS R9, [R6+-0x14] ;  /* 0xffffffec06097980 */ /* 0x000ee2000010e900 */
[----:B------:R-:W-:-:S03]  /*0ae0*/  IADD3 R3, R145, -0x3, RZ ;  /* 0xfffffffd91037810 */ /* 0x000fc60007ffe0ff */
[----:B--2---:R0:W-:Y:S04]  /*0af0*/  ST.E.SYS [R6+-0x10], R5 ;  /* 0xfffffff006007385 */ /* 0x0041e8000010e905 */
[----:B---3--:R0:W-:Y:S02]  /*0b00*/  ST.E.SYS [R6+-0xc], R9 ;  /* 0xfffffff406007385 */ /* 0x0081e4000010e909 */
.L_x_55:
[----:B------:R-:W-:Y:S05]  /*0b10*/  BSYNC B1 ;  /* 0x0000000000017941 */ /* 0x000fea0003800000 */
.L_x_54:
[----:B0-----:R-:W-:-:S05]  /*0b20*/  LOP3.LUT R6, RZ, R0, RZ, 0x33, !PT ;  /* 0x00000000ff067212 */ /* 0x001fca00078e33ff */
[----:B------:R-:W-:-:S05]  /*0b30*/  IMAD.IADD R6, R145, 0x1, R6 ;  /* 0x0000000191067824 */ /* 0x000fca00078e0206 */
[----:B------:R-:W-:-:S12]  /*0b40*/  ISETP.GE.U32.AND P0, PT, R6, 0x3, PT ;  /* 0x000000030600780c */ /* 0x000fd80003f06070 */
[----:B------:R-:W-:Y:S05]  /*0b50*/  @!P0 BRA `(.L_x_53) ;  /* 0x0000090000008947 */ /* 0x000fea0003800000 */
[----:B------:R-:W-:Y:S01]  /*0b60*/  IMAD.IADD R5, R3, 0x1, -R0 ;  /* 0x0000000103057824 */ /* 0x000fe200078e0a00 */
[----:B------:R-:W-:Y:S01]  /*0b70*/  IADD3 R7, R144, -0x1, R3 ;  /* 0xffffffff90077810 */ /* 0x000fe20007ffe003 */
[----:B------:R-:W-:Y:S01]  /*0b80*/  BMOV.32.CLEAR RZ, B1 ;  /* 0x0000000001ff7355 */ /* 0x000fe20000100000 */
[----:B------:R-:W-:Y:S01]  /*0b90*/  BSSY B1, `(.L_x_56) ;  /* 0x000004e000017945 */ /* 0x000fe20003800000 */
[----:B------:R-:W-:Y:S02]  /*0ba0*/  PLOP3.LUT P0, PT, PT, PT, PT, 0x80, 0x0 ;  /* 0x000000000000781c */ /* 0x000fe40003f0f070 */
[----:B------:R-:W-:Y:S01]  /*0bb0*/  ISETP.GT.AND P1, PT, R5, 0xc, PT ;  /* 0x0000000c0500780c */ /* 0x000fe20003f24270 */
[----:B------:R-:W-:-:S11]  /*0bc0*/  IMAD.WIDE R6, R7, 0x8, R16 ;  /* 0x0000000807067825 */ /* 0x000fd600078e0210 */
[----:B------:R-:W-:Y:S05]  /*0bd0*/  @!P1 BRA `(.L_x_57) ;  /* 0x0000049000009947 */ /* 0x000fea0003800000 */
[----:B------:R-:W-:Y:S02]  /*0be0*/  PLOP3.LUT P0, PT, PT, PT, PT, 0x8, 0x0 ;  /* 0x000000000000781c */ /* 0x000fe40003f0e170 */
[----:B------:R-:W-:Y:S02]  /*0bf0*/  IADD3 R8, R0, 0xc, RZ ;  /* 0x0000000c00087810 */ /* 0x000fe40007ffe0ff */
.L_x_58:
[----:B------:R-:W2:Y:S04]  /*0c00*/  LD.E.SYS R5, [R6] ;  /* 0x0000000006057980 */ /* 0x000ea8000010e900 */
[----:B------:R-:W3:Y:S04]  /*0c10*/  LD.E.SYS R9, [R6+0x4] ;  /* 0x0000000406097980 */ /* 0x000ee8000010e900 */
[----:B------:R-:W4:Y:S04]  /*0c20*/  LD.E.SYS R11, [R6+-0x8] ;  /* 0xfffffff8060b7980 */ /* 0x000f28000010e900 */
[----:B------:R-:W5:Y:S04]  /*0c30*/  LD.E.SYS R13, [R6+-0x4] ;  /* 0xfffffffc060d7980 */ /* 0x000f68000010e900 */
[----:B------:R-:W4:Y:S04]  /*0c40*/  LD.E.SYS R15, [R6+-0x10] ;  /* 0xfffffff0060f7980 */ /* 0x000f28000010e900 */
[----:B------:R-:W5:Y:S04]  /*0c50*/  LD.E.SYS R33, [R6+-0xc] ;  /* 0xfffffff406217980 */ /* 0x000f68000010e900 */
[----:B------:R-:W5:Y:S04]  /*0c60*/  LD.E.SYS R35, [R6+-0x18] ;  /* 0xffffffe806237980 */ /* 0x000f68000010e900 */
[----:B------:R-:W5:Y:S04]  /*0c70*/  LD.E.SYS R41, [R6+-0x1c] ;  /* 0xffffffe406297980 */ /* 0x000f68000010e900 */
[----:B------:R-:W5:Y:S04]  /*0c80*/  LD.E.SYS R43, [R6+-0x28] ;  /* 0xffffffd8062b7980 */ /* 0x000f68000010e900 */
[----:B------:R-:W5:Y:S04]  /*0c90*/  LD.E.SYS R49, [R6+-0x24] ;  /* 0xffffffdc06317980 */ /* 0x000f68000010e900 */
[----:B--2---:R0:W-:Y:S04]  /*0ca0*/  ST.E.SYS [R6+0x8], R5 ;  /* 0x0000000806007385 */ /* 0x0041e8000010e905 */
[----:B---3--:R1:W-:Y:S04]  /*0cb0*/  ST.E.SYS [R6+0xc], R9 ;  /* 0x0000000c06007385 */ /* 0x0083e8000010e909 */
[----:B0-----:R-:W2:Y:S04]  /*0cc0*/  LD.E.SYS R5, [R6+-0x14] ;  /* 0xffffffec06057980 */ /* 0x001ea8000010e900 */
[----:B-1----:R-:W3:Y:S04]  /*0cd0*/  LD.E.SYS R9, [R6+-0x20] ;  /* 0xffffffe006097980 */ /* 0x002ee8000010e900 */
[----:B----4-:R0:W-:Y:S04]  /*0ce0*/  ST.E.SYS [R6], R11 ;  /* 0x0000000006007385 */ /* 0x0101e8000010e90b */
[----:B-----5:R1:W-:Y:S04]  /*0cf0*/  ST.E.SYS [R6+0x4], R13 ;  /* 0x0000000406007385 */ /* 0x0203e8000010e90d */
[----:B0-----:R-:W4:Y:S04]  /*0d00*/  LD.E.SYS R11, [R6+-0x30] ;  /* 0xffffffd0060b7980 */ /* 0x001f28000010e900 */
[----:B------:R0:W-:Y:S04]  /*0d10*/  ST.E.SYS [R6+-0x8], R15 ;  /* 0xfffffff806007385 */ /* 0x0001e8000010e90f */
[----:B------:R5:W-:Y:S04]  /*0d20*/  ST.E.SYS [R6+-0x4], R33 ;  /* 0xfffffffc06007385 */ /* 0x000be8000010e921 */
[----:B------:R0:W-:Y:S04]  /*0d30*/  ST.E.SYS [R6+-0x10], R35 ;  /* 0xfffffff006007385 */ /* 0x0001e8000010e923 */
[----:B------:R0:W-:Y:S04]  /*0d40*/  ST.E.SYS [R6+-0x14], R41 ;  /* 0xffffffec06007385 */ /* 0x0001e8000010e929 */
[----:B------:R0:W-:Y:S04]  /*0d50*/  ST.E.SYS [R6+-0x20], R43 ;  /* 0xffffffe006007385 */ /* 0x0001e8000010e92b */
[----:B------:R5:W-:Y:S04]  /*0d60*/  ST.E.SYS [R6+-0x1c], R49 ;  /* 0xffffffe406007385 */ /* 0x000be8000010e931 */
[----:B-1----:R-:W4:Y:S04]  /*0d70*/  LD.E.SYS R13, [R6+-0x2c] ;  /* 0xffffffd4060d7980 */ /* 0x002f28000010e900 */
[----:B0-----:R-:W4:Y:S04]  /*0d80*/  LD.E.SYS R15, [R6+-0x38] ;  /* 0xffffffc8060f7980 */ /* 0x001f28000010e900 */
[----:B-----5:R-:W5:Y:S04]  /*0d90*/  LD.E.SYS R33, [R6+-0x34] ;  /* 0xffffffcc06217980 */ /* 0x020f68000010e900 */
[----:B------:R-:W5:Y:S04]  /*0da0*/  LD.E.SYS R35, [R6+-0x40] ;  /* 0xffffffc006237980 */ /* 0x000f68000010e900 */
[----:B------:R-:W5:Y:S04]  /*0db0*/  LD.E.SYS R41, [R6+-0x44] ;  /* 0xffffffbc06297980 */ /* 0x000f68000010e900 */
[----:B------:R-:W5:Y:S04]  /*0dc0*/  LD.E.SYS R43, [R6+-0x50] ;  /* 0xffffffb0062b7980 */ /* 0x000f68000010e900 */
[----:B------:R-:W5:Y:S04]  /*0dd0*/  LD.E.SYS R49, [R6+-0x4c] ;  /* 0xffffffb406317980 */ /* 0x000f68000010e900 */
[----:B--2---:R0:W-:Y:S04]  /*0de0*/  ST.E.SYS [R6+-0xc], R5 ;  /* 0xfffffff406007385 */ /* 0x0041e8000010e905 */
[----:B---3--:R1:W-:Y:S04]  /*0df0*/  ST.E.SYS [R6+-0x18], R9 ;  /* 0xffffffe806007385 */ /* 0x0083e8000010e909 */
[----:B0-----:R-:W2:Y:S04]  /*0e00*/  LD.E.SYS R5, [R6+-0x3c] ;  /* 0xffffffc406057980 */ /* 0x001ea8000010e900 */
[----:B-1----:R-:W3:Y:S04]  /*0e10*/  LD.E.SYS R9, [R6+-0x48] ;  /* 0xffffffb806097980 */ /* 0x002ee8000010e900 */
[----:B----4-:R0:W-:Y:S04]  /*0e20*/  ST.E.SYS [R6+-0x28], R11 ;  /* 0xffffffd806007385 */ /* 0x0101e8000010e90b */
[----:B0-----:R-:W4:Y:S04]  /*0e30*/  LD.E.SYS R11, [R6+-0x58] ;  /* 0xffffffa8060b7980 */ /* 0x001f28000010e900 */
[----:B------:R0:W-:Y:S04]  /*0e40*/  ST.E.SYS [R6+-0x24], R13 ;  /* 0xffffffdc06007385 */ /* 0x0001e8000010e90d */
[----:B------:R1:W-:Y:S04]  /*0e50*/  ST.E.SYS [R6+-0x30], R15 ;  /* 0xffffffd006007385 */ /* 0x0003e8000010e90f */
[----:B-----5:R5:W-:Y:S04]  /*0e60*/  ST.E.SYS [R6+-0x2c], R33 ;  /* 0xffffffd406007385 */ /* 0x020be8000010e921 */
[----:B------:R0:W-:Y:S04]  /*0e70*/  ST.E.SYS [R6+-0x38], R35 ;  /* 0xffffffc806007385 */ /* 0x0001e8000010e923 */
[----:B------:R0:W-:Y:S04]  /*0e80*/  ST.E.SYS [R6+-0x3c], R41 ;  /* 0xffffffc406007385 */ /* 0x0001e8000010e929 */
[----:B------:R1:W-:Y:S04]  /*0e90*/  ST.E.SYS [R6+-0x48], R43 ;  /* 0xffffffb806007385 */ /* 0x0003e8000010e92b */
[----:B------:R5:W-:Y:S04]  /*0ea0*/  ST.E.SYS [R6+-0x44], R49 ;  /* 0xffffffbc06007385 */ /* 0x000be8000010e931 */
[----:B0-----:R-:W4:Y:S04]  /*0eb0*/  LD.E.SYS R13, [R6+-0x54] ;  /* 0xffffffac060d7980 */ /* 0x001f28000010e900 */
[----:B-1----:R-:W4:Y:S04]  /*0ec0*/  LD.E.SYS R15, [R6+-0x60] ;  /* 0xffffffa0060f7980 */ /* 0x002f28000010e900 */
        /* <DEDUP_REMOVED lines=8> */
[----:B-1----:R-:W3:Y:S01]  /*0f50*/  LD.E.SYS R9, [R6+-0x70] ;  /* 0xffffff9006097980 */ /* 0x002ee2000010e900 */
[----:B------:R-:W-:-:S04]  /*0f60*/  IADD3 R3, R3, -0x10, RZ ;  /* 0xfffffff003037810 */ /* 0x000fc80007ffe0ff */
[----:B------:R-:W-:Y:S02]  /*0f70*/  ISETP.GT.AND P1, PT, R3, R8, PT ;  /* 0x000000080300720c */ /* 0x000fe40003f24270 */
[----:B------:R-:W-:Y:S01]  /*0f80*/  IADD3 R10, P2, R6, -0x80, RZ ;  /* 0xffffff80060a7810 */ /* 0x000fe20007f5e0ff */
[----:B----4-:R0:W-:Y:S03]  /*0f90*/  ST.E.SYS [R6+-0x50], R11 ;  /* 0xffffffb006007385 */ /* 0x0101e6000010e90b */
[----:B0-----:R-:W-:Y:S01]  /*0fa0*/  IADD3.X R11, R7, -0x1, RZ, P2, !PT ;  /* 0xffffffff070b7810 */ /* 0x001fe200017fe4ff */
[----:B------:R-:W-:Y:S04]  /*0fb0*/  ST.E.SYS [R6+-0x4c], R13 ;  /* 0xffffffb406007385 */ /* 0x000fe8000010e90d */
[----:B------:R-:W-:Y:S04]  /*0fc0*/  ST.E.SYS [R6+-0x58], R15 ;  /* 0xffffffa806007385 */ /* 0x000fe8000010e90f */
[----:B-----5:R-:W-:Y:S04]  /*0fd0*/  ST.E.SYS [R6+-0x54], R33 ;  /* 0xffffffac06007385 */ /* 0x020fe8000010e921 */
[----:B------:R-:W-:Y:S04]  /*0fe0*/  ST.E.SYS [R6+-0x60], R35 ;  /* 0xffffffa006007385 */ /* 0x000fe8000010e923 */
[----:B------:R-:W-:Y:S04]  /*0ff0*/  ST.E.SYS [R6+-0x64], R41 ;  /* 0xffffff9c06007385 */ /* 0x000fe8000010e929 */
[----:B------:R-:W-:Y:S04]  /*1000*/  ST.E.SYS [R6+-0x70], R43 ;  /* 0xffffff9006007385 */ /* 0x000fe8000010e92b */
[----:B------:R-:W-:Y:S04]  /*1010*/  ST.E.SYS [R6+-0x6c], R49 ;  /* 0xffffff9406007385 */ /* 0x000fe8000010e931 */
[----:B--2---:R-:W-:Y:S04]  /*1020*/  ST.E.SYS [R6+-0x5c], R5 ;  /* 0xffffffa406007385 */ /* 0x004fe8000010e905 */
[----:B---3--:R0:W-:Y:S02]  /*1030*/  ST.E.SYS [R6+-0x68], R9 ;  /* 0xffffff9806007385 */ /* 0x0081e4000010e909 */
[----:B0-----:R-:W-:-:S02]  /*1040*/  IMAD.MOV.U32 R6, RZ, RZ, R10 ;  /* 0x000000ffff067224 */ /* 0x001fc400078e000a */
[----:B------:R-:W-:Y:S01]  /*1050*/  IMAD.MOV.U32 R7, RZ, RZ, R11 ;  /* 0x000000ffff077224 */ /* 0x000fe200078e000b */
[----:B------:R-:W-:Y:S07]  /*1060*/  @P1 BRA `(.L_x_58) ;  /* 0xfffffb9000001947 */ /* 0x000fee000383ffff */
.L_x_57:
[----:B------:R-:W-:Y:S05]  /*1070*/  BSYNC B1 ;  /* 0x0000000000017941 */ /* 0x000fea0003800000 */
.L_x_56:
[----:B------:R-:W-:Y:S01]  /*1080*/  IADD3 R5, R3, -R0, RZ ;  /* 0x8000000003057210 */ /* 0x000fe20007ffe0ff */
[----:B------:R-:W-:Y:S01]  /*1090*/  BMOV.32.CLEAR RZ, B1 ;  /* 0x0000000001ff7355 */ /* 0x000fe20000100000 */
[----:B------:R-:W-:Y:S02]  /*10a0*/  BSSY B1, `(.L_x_59) ;  /* 0x0000029000017945 */ /* 0x000fe40003800000 */
[----:B------:R-:W-:-:S12]  /*10b0*/  ISETP.GT.AND P1, PT, R5, 0x4, PT ;  /* 0x000000040500780c */ /* 0x000fd80003f24270 */
[----:B------:R-:W-:Y:S05]  /*10c0*/  @!P1 BRA `(.L_x_60) ;  /* 0x0000026000009947 */ /* 0x000fea0003800000 */
[----:B------:R-:W2:Y:S04]  /*10d0*/  LD.E.SYS R5, [R6] ;  /* 0x0000000006057980 */ /* 0x000ea8000010e900 */
[----:B------:R-:W3:Y:S04]  /*10e0*/  LD.E.SYS R9, [R6+0x4] ;  /* 0x0000000406097980 */ /* 0x000ee8000010e900 */
[----:B------:R-:W4:Y:S04]  /*10f0*/  LD.E.SYS R11, [R6+-0x8] ;  /* 0xfffffff8060b7980 */ /* 0x000f28000010e900 */
[----:B------:R-:W5:Y:S04]  /*1100*/  LD.E.SYS R13, [R6+-0x4] ;  /* 0xfffffffc060d7980 */ /* 0x000f68000010e900 */
[----:B------:R-:W5:Y:S04]  /*1110*/  LD.E.SYS R15, [R6+-0x10] ;  /* 0xfffffff0060f7980 */ /* 0x000f68000010e900 */
[----:B------:R-:W5:Y:S04]  /*1120*/  LD.E.SYS R33, [R6+-0xc] ;  /* 0xfffffff406217980 */ /* 0x000f68000010e900 */
[----:B------:R-:W5:Y:S04]  /*1130*/  LD.E.SYS R35, [R6+-0x18] ;  /* 0xffffffe806237980 */ /* 0x000f68000010e900 */
[----:B------:R-:W5:Y:S04]  /*1140*/  LD.E.SYS R41, [R6+-0x14] ;  /* 0xffffffec06297980 */ /* 0x000f68000010e900 */
[----:B------:R-:W5:Y:S04]  /*1150*/  LD.E.SYS R43, [R6+-0x20] ;  /* 0xffffffe0062b7980 */ /* 0x000f68000010e900 */
[----:B------:R-:W5:Y:S04]  /*1160*/  LD.E.SYS R49, [R6+-0x1c] ;  /* 0xffffffe406317980 */ /* 0x000f68000010e900 */
[----:B------:R-:W5:Y:S04]  /*1170*/  LD.E.SYS R51, [R6+-0x38] ;  /* 0xffffffc806337980 */ /* 0x000f68000010e900 */
[----:B--2---:R0:W-:Y:S04]  /*1180*/  ST.E.SYS [R6+0x8], R5 ;  /* 0x0000000806007385 */ /* 0x0041e8000010e905 */
[----:B---3--:R1:W-:Y:S04]  /*1190*/  ST.E.SYS [R6+0xc], R9 ;  /* 0x0000000c06007385 */ /* 0x0083e8000010e909 */
[----:B----4-:R2:W-:Y:S04]  /*11a0*/  ST.E.SYS [R6], R11 ;  /* 0x0000000006007385 */ /* 0x0105e8000010e90b */
[----:B-----5:R3:W-:Y:S04]  /*11b0*/  ST.E.SYS [R6+0x4], R13 ;  /* 0x0000000406007385 */ /* 0x0207e8000010e90d */
[----:B------:R4:W-:Y:S04]  /*11c0*/  ST.E.SYS [R6+-0x8], R15 ;  /* 0xfffffff806007385 */ /* 0x0009e8000010e90f */
[----:B0-----:R-:W5:Y:S04]  /*11d0*/  LD.E.SYS R5, [R6+-0x28] ;  /* 0xffffffd806057980 */ /* 0x001f68000010e900 */
[----:B-1----:R-:W5:Y:S04]  /*11e0*/  LD.E.SYS R9, [R6+-0x24] ;  /* 0xffffffdc06097980 */ /* 0x002f68000010e900 */
[----:B--2---:R-:W2:Y:S04]  /*11f0*/  LD.E.SYS R11, [R6+-0x30] ;  /* 0xffffffd0060b7980 */ /* 0x004ea8000010e900 */
[----:B---3--:R-:W3:Y:S04]  /*1200*/  LD.E.SYS R13, [R6+-0x2c] ;  /* 0xffffffd4060d7980 */ /* 0x008ee8000010e900 */
[----:B----4-:R-:W4:Y:S01]  /*1210*/  LD.E.SYS R15, [R6+-0x34] ;  /* 0xffffffcc060f7980 */ /* 0x010f22000010e900 */
[----:B------:R-:W-:-:S03]  /*1220*/  IADD3 R8, P1, R6, -0x40, RZ ;  /* 0xffffffc006087810 */ /* 0x000fc60007f3e0ff */
[----:B------:R0:W-:Y:S01]  /*1230*/  ST.E.SYS [R6+-0x4], R33 ;  /* 0xfffffffc06007385 */ /* 0x0001e2000010e921 */
[----:B------:R-:W-:Y:S02]  /*1240*/  PLOP3.LUT P0, PT, PT, PT, PT, 0x8, 0x0 ;  /* 0x000000000000781c */ /* 0x000fe40003f0e170 */
[----:B------:R-:W-:Y:S01]  /*1250*/  IADD3 R3, R3, -0x8, RZ ;  /* 0xfffffff803037810 */ /* 0x000fe20007ffe0ff */
[----:B------:R-:W-:Y:S01]  /*1260*/  ST.E.SYS [R6+-0x10], R35 ;  /* 0xfffffff006007385 */ /* 0x000fe2000010e923 */
[----:B0-----:R-:W-:-:S03]  /*1270*/  IADD3.X R33, R7, -0x1, RZ, P1, !PT ;  /* 0xffffffff07217810 */ /* 0x001fc60000ffe4ff */
[----:B------:R-:W-:Y:S04]  /*1280*/  ST.E.SYS [R6+-0xc], R41 ;  /* 0xfffffff406007385 */ /* 0x000fe8000010e929 */
[----:B------:R-:W-:Y:S04]  /*1290*/  ST.E.SYS [R6+-0x18], R43 ;  /* 0xffffffe806007385 */ /* 0x000fe8000010e92b */
[----:B------:R-:W-:Y:S04]  /*12a0*/  ST.E.SYS [R6+-0x14], R49 ;  /* 0xffffffec06007385 */ /* 0x000fe8000010e931 */
[----:B------:R-:W-:Y:S04]  /*12b0*/  ST.E.SYS [R6+-0x30], R51 ;  /* 0xffffffd006007385 */ /* 0x000fe8000010e933 */
[----:B-----5:R-:W-:Y:S04]  /*12c0*/  ST.E.SYS [R6+-0x20], R5 ;  /* 0xffffffe006007385 */ /* 0x020fe8000010e905 */
[----:B------:R-:W-:Y:S04]  /*12d0*/  ST.E.SYS [R6+-0x1c], R9 ;  /* 0xffffffe406007385 */ /* 0x000fe8000010e909 */
[----:B--2---:R-:W-:Y:S04]  /*12e0*/  ST.E.SYS [R6+-0x28], R11 ;  /* 0xffffffd806007385 */ /* 0x004fe8000010e90b */
[----:B---3--:R-:W-:Y:S04]  /*12f0*/  ST.E.SYS [R6+-0x24], R13 ;  /* 0xffffffdc06007385 */ /* 0x008fe8000010e90d */
[----:B----4-:R0:W-:Y:S02]  /*1300*/  ST.E.SYS [R6+-0x2c], R15 ;  /* 0xffffffd406007385 */ /* 0x0101e4000010e90f */
[----:B0-----:R-:W-:-:S02]  /*1310*/  IMAD.MOV.U32 R6, RZ, RZ, R8 ;  /* 0x000000ffff067224 */ /* 0x001fc400078e0008 */
[----:B------:R-:W-:-:S03]  /*1320*/  IMAD.MOV.U32 R7, RZ, RZ, R33 ;  /* 0x000000ffff077224 */ /* 0x000fc600078e0021 */
.L_x_60:
[----:B------:R-:W-:Y:S05]  /*1330*/  BSYNC B1 ;  /* 0x0000000000017941 */ /* 0x000fea0003800000 */
.L_x_59:
[----:B------:R-:W-:-:S12]  /*1340*/  ISETP.GT.OR P0, PT, R3, R0, P0 ;  /* 0x000000000300720c */ /* 0x000fd80000704670 */
        /* <DEDUP_REMOVED lines=14> */
[----:B------:R0:W-:Y:S04]  /*1430*/  ST.E.SYS [R6+-0x4], R15 ;  /* 0xfffffffc06007385 */ /* 0x0001e8000010e90f */
[----:B------:R0:W-:Y:S04]  /*1440*/  ST.E.SYS [R6+-0x10], R33 ;  /* 0xfffffff006007385 */ /* 0x0001e8000010e921 */
[----:B------:R0:W-:Y:S02]  /*1450*/  ST.E.SYS [R6+-0xc], R35 ;  /* 0xfffffff406007385 */ /* 0x0001e4000010e923 */
.L_x_53:
[----:B------:R-:W-:Y:S05]  /*1460*/  BSYNC B0 ;  /* 0x0000000000007941 */ /* 0x000fea0003800000 */
.L_x_52:
[----:B0-----:R-:W-:-:S05]  /*1470*/  IADD3 R7, R144, R0, RZ ;  /* 0x0000000090077210 */ /* 0x001fca0007ffe0ff */
[----:B------:R-:W-:-:S08]  /*1480*/  IMAD.WIDE R6, R7, 0x8, R16 ;  /* 0x0000000807067825 */ /* 0x000fd000078e0210 */
[----:B------:R0:W-:Y:S04]  /*1490*/  ST.E.SYS [R6], R146 ;  /* 0x0000000006007385 */ /* 0x0001e8000010e992 */
[----:B------:R0:W-:Y:S04]  /*14a0*/  ST.E.SYS [R6+0x4], R4 ;  /* 0x0000000406007385 */ /* 0x0001e8000010e904 */
[----:B------:R0:W5:Y:S01]  /*14b0*/  LD.E.SYS R0, [R162+0x4] ;  /* 0x00000004a2007980 */ /* 0x000162000010e900 */
[----:B------:R-:W-:Y:S02]  /*14c0*/  MOV R8, 0x1 ;  /* 0x0000000100087802 */ /* 0x000fe40000000f00 */
[----:B------:R-:W-:-:S03]  /*14d0*/  IADD3 R145, R145, 0x1, RZ ;  /* 0x0000000191917810 */ /* 0x000fc60007ffe0ff */
.L_x_48:
[----:B------:R-:W-:Y:S05]  /*14e0*/  BSYNC B6 ;  /* 0x0000000000067941 */ /* 0x000fea0003800000 */
.L_x_47:
[----:B------:R-:W-:-:S04]  /*14f0*/  IADD3 R147, R147, 0x1, RZ ;  /* 0x0000000193937810 */ /* 0x000fc80007ffe0ff */
[----:B-----5:R-:W-:-:S12]  /*1500*/  ISETP.GE.AND P0, PT, R147, R0, PT ;  /* 0x000000009300720c */ /* 0x020fd80003f06270 */
[----:B------:R-:W-:Y:S05]  /*1510*/  @!P0 BRA `(.L_x_61) ;  /* 0xfffff00000008947 */ /* 0x000fea000383ffff */
.L_x_42:
[----:B0-----:R-:W-:Y:S05]  /*1520*/  BSYNC B7 ;  /* 0x0000000000077941 */ /* 0x001fea0003800000 */
.L_x_41:
[----:B------:R-:W-:Y:S02]  /*1530*/  LOP3.LUT P0, RZ, R8, 0xff, RZ, 0xc0, !PT ;  /* 0x000000ff08ff7812 */ /* 0x000fe4000780c0ff */
[----:B------:R-:W-:-:S10]  /*1540*/  MOV R4, 0xffffffff ;  /* 0xffffffff00047802 */ /* 0x000fd40000000f00 */
[----:B------:R-:W-:Y:S05]  /*1550*/  @!P0 BRA `(.L_x_40) ;  /* 0x0000006000008947 */ /* 0x000fea0003800000 */
[----:B------:R-:W-:-:S08]  /*1560*/  MOV R3, 0x1 ;  /* 0x0000000100037802 */ /* 0x000fd00000000f00 */
[----:B------:R-:W2:Y:S02]  /*1570*/  ATOM.E.ADD.STRONG.GPU PT, R4, [R38], R3 ;  /* 0x000000032604738a */ /* 0x000ea400001f41ff */
[----:B--2---:R-:W-:-:S08]  /*1580*/  IMAD.WIDE R6, R4, 0x18, R18 ;  /* 0x0000001804067825 */ /* 0x004fd000078e0212 */
[----:B-----5:R0:W-:Y:S04]  /*1590*/  ST.E.64.SYS [R6], R144 ;  /* 0x0000000006007385 */ /* 0x0201e8000010eb90 */
[----:B------:R0:W-:Y:S04]  /*15a0*/  ST.E.U8.SYS [R6+0x8], RZ ;  /* 0x0000000806007385 */ /* 0x0001e8000010e1ff */
[----:B------:R0:W-:Y:S02]  /*15b0*/  ST.E.64.SYS [R6+0x10], RZ ;  /* 0x0000001006007385 */ /* 0x0001e4000010ebff */
.L_x_40:
[----:B------:R-:W-:Y:S05]  /*15c0*/  BSYNC B8 ;  /* 0x0000000000087941 */ /* 0x000fea0003800000 */
.L_x_37:
[----:B------:R2:W3:Y:S01]  /*15d0*/  LDL R20, [R1+0x30] ;  /* 0x0000300001147983 */ /* 0x0004e20000100800 */
[----:B------:R3:W-:Y:S01]  /*15e0*/  BMOV.32 B6, R152 ;  /* 0x0000009806007356 */ /* 0x0007e20000000000 */
[----:B------:R3:W-:Y:S01]  /*15f0*/  BMOV.32 B7, R153 ;  /* 0x0000009907007356 */ /* 0x0007e20000000000 */
[----:B------:R3:W-:Y:S01]  /*1600*/  BMOV.32 B8, R154 ;  /* 0x0000009a08007356 */ /* 0x0007e20000000000 */
        /* <DEDUP_REMOVED lines=20> */
[----:B0--3-5:R-:W-:Y:S07]  /*1750*/  RET.ABS.NODEC R20 0x0 ;  /* 0x0000000014007950 */ /* 0x029fee0003e00000 */
.L_x_62:
[----:B------:R-:W-:-:S00]  /*1760*/  BRA `(.L_x_62) ;  /* 0xfffffff000007947 */ /* 0x000fc0000383ffff */
[----:B------:R-:W-:-:S00]  /*1770*/  NOP ;  /* 0x0000000000007918 */ /* 0x000fc00000000000 */
.L_x_103:


//--------------------- .text._Z25copyAndMultiplySubtreeNewPK8FlatNodePK14FlatChildEntryS1_S4_PS_PS2_iiPiS7_S7_ --------------------------
	.section	.text._Z25copyAndMultiplySubtreeNewPK8FlatNodePK14FlatChildEntryS1_S4_PS_PS2_iiPiS7_S7_,"ax",@progbits
	.sectioninfo	@"SHI_REGISTERS=64"
	.align	128
        .global         _Z25copyAndMultiplySubtreeNewPK8FlatNodePK14FlatChildEntryS1_S4_PS_PS2_iiPiS7_S7_
        .type           _Z25copyAndMultiplySubtreeNewPK8FlatNodePK14FlatChildEntryS1_S4_PS_PS2_iiPiS7_S7_,@function
        .size           _Z25copyAndMultiplySubtreeNewPK8FlatNodePK14FlatChildEntryS1_S4_PS_PS2_iiPiS7_S7_,(.L_x_104 - _Z25copyAndMultiplySubtreeNewPK8FlatNodePK14FlatChildEntryS1_S4_PS_PS2_iiPiS7_S7_)
_Z25copyAndMultiplySubtreeNewPK8FlatNodePK14FlatChildEntryS1_S4_PS_PS2_iiPiS7_S7_:
.text._Z25copyAndMultiplySubtreeNewPK8FlatNodePK14FlatChildEntryS1_S4_PS_PS2_iiPiS7_S7_:
[----:B------:R-:W-:Y:S01]  /*0000*/  IMAD.MOV.U32 R3, RZ, RZ, R1 ;  /* 0x000000ffff037224 */ /* 0x000fe200078e0001 */
[----:B------:R-:W-:-:S04]  /*0010*/  IADD3 R1, R1, -0x2a0, RZ ;  /* 0xfffffd6001017810 */ /* 0x000fc80007ffe0ff */
[----:B------:R-:W-:-:S08]  /*0020*/  LOP3.LUT R1, R1, 0xfffffff0, RZ, 0xc0, !PT ;  /* 0xfffffff001017812 */ /* 0x000fd000078ec0ff */
        /* <DEDUP_REMOVED lines=39> */
[----:B-1----:R-:W-:Y:S01]  /*02a0*/  IMAD.MOV.U32 R39, RZ, RZ, R15 ;  /* 0x000000ffff277224 */ /* 0x002fe200078e000f */
[----:B--2---:R-:W-:Y:S01]  /*02b0*/  MOV R38, R14 ;  /* 0x0000000e00267202 */ /* 0x004fe20000000f00 */
[----:B0-----:R-:W-:-:S08]  /*02c0*/  IMAD.MOV.U32 R18, RZ, RZ, R3 ;  /* 0x000000ffff127224 */ /* 0x001fd000078e0003 */
[----:B------:R-:W2:Y:S04]  /*02d0*/  LDL R3, [R18] ;  /* 0x0000000012037983 */ /* 0x000ea80000100800 */
[----:B------:R0:W5:Y:S04]  /*02e0*/  LDL.64 R36, [R18+0x8] ;  /* 0x0000080012247983 */ /* 0x0001680000100a00 */
[----:B------:R0:W5:Y:S04]  /*02f0*/  LDL.64 R24, [R18+0x10] ;  /* 0x0000100012187983 */ /* 0x0001680000100a00 */
[----:B------:R0:W5:Y:S01]  /*0300*/  LDL.64 R26, [R18+0x18] ;  /* 0x00001800121a7983 */ /* 0x0001620000100a00 */
[----:B--2---:R-:W-:-:S03]  /*0310*/  IMAD.WIDE R30, R3, 0x18, R60 ;  /* 0x00000018031e7825 */ /* 0x004fc600078e023c */
[----:B------:R-:W2:Y:S05]  /*0320*/  LDL R3, [R18+0x4] ;  /* 0x0000040012037983 */ /* 0x000eaa0000100800 */
[----:B------:R-:W3:Y:S01]  /*0330*/  LD.E.U8.SYS R0, [R30+0x8] ;  /* 0x000000081e007980 */ /* 0x000ee2000010e100 */
[----:B------:R-:W-:Y:S01]  /*0340*/  YIELD                                                                                                              (*"RELOCATOR OPCODE,YIELD,280"*) ;  /* 0x0000000000007946 */ /* 0x000fe20003800000 */
[----:B---3--:R-:W-:Y:S01]  /*0350*/  ISETP.NE.AND P0, PT, R0, RZ, PT ;  /* 0x000000ff0000720c */ /* 0x008fe20003f05270 */
[----:B--2---:R-:W-:-:S11]  /*0360*/  IMAD.WIDE R28, R3, 0x18, R54 ;  /* 0x00000018031c7825 */ /* 0x004fd600078e0236 */
[----:B------:R-:W-:Y:S05]  /*0370*/  @!P0 BRA `(.L_x_63) ;  /* 0x0000011000008947 */ /* 0x000fea0003800000 */
[----:B0-----:R-:W2:Y:S02]  /*0380*/  LD.E.U8.SYS R0, [R28+0x8] ;  /* 0x000000081c007980 */ /* 0x001ea4000010e100 */
[----:B--2---:R-:W-:-:S12]  /*0390*/  ISETP.NE.AND P0, PT, R0, RZ, PT ;  /* 0x000000ff0000720c */ /* 0x004fd80003f05270 */
[----:B------:R-:W-:Y:S05]  /*03a0*/  @!P0 BRA `(.L_x_63) ;  /* 0x000000e000008947 */ /* 0x000fea0003800000 */
[----:B------:R-:W-:-:S08]  /*03b0*/  MOV R3, 0x1 ;  /* 0x0000000100037802 */ /* 0x000fd00000000f00 */
[----:B-----5:R-:W2:Y:S04]  /*03c0*/  ATOM.E.ADD.STRONG.GPU PT, R4, [R36], R3 ;  /* 0x000000032404738a */ /* 0x020ea800001f41ff */
[----:B------:R-:W3:Y:S04]  /*03d0*/  LD.E.64.SYS R6, [R28+0x10] ;  /* 0x000000101c067980 */ /* 0x000ee8000010eb00 */
[----:B------:R-:W3:Y:S01]  /*03e0*/  LD.E.64.SYS R8, [R30+0x10] ;  /* 0x000000101e087980 */ /* 0x000ee2000010eb00 */
[----:B------:R-:W-:Y:S02]  /*03f0*/  MOV R0, 0x1 ;  /* 0x0000000100007802 */ /* 0x000fe40000000f00 */
[----:B------:R-:W-:Y:S01]  /*0400*/  MOV R10, 0xffffffff ;  /* 0xffffffff000a7802 */ /* 0x000fe20000000f00 */
[----:B------:R0:W-:Y:S01]  /*0410*/  ATOM.E.ADD.STRONG.GPU PT, RZ, [R26], R3 ;  /* 0x000000031aff738a */ /* 0x0001e200001f41ff */
[----:B------:R-:W-:Y:S01]  /*0420*/  MOV R11, RZ ;  /* 0x000000ff000b7202 */ /* 0x000fe20000000f00 */
[----:B---3--:R2:W1:-:S02]  /*0430*/  DMUL R6, R6, R8 ;  /* 0x0000000806067228 */ /* 0x0084440000000000 */
[----:B--2---:R-:W-:-:S08]  /*0440*/  IMAD.WIDE R8, R4, 0x18, R44 ;  /* 0x0000001804087825 */ /* 0x004fd000078e022c */
[----:B------:R0:W-:Y:S04]  /*0450*/  ST.E.64.SYS [R8], R10 ;  /* 0x0000000008007385 */ /* 0x0001e8000010eb0a */
[----:B-1----:R0:W-:Y:S04]  /*0460*/  ST.E.64.SYS [R8+0x10], R6 ;  /* 0x0000001008007385 */ /* 0x0021e8000010eb06 */
[----:B------:R0:W-:Y:S01]  /*0470*/  ST.E.U8.SYS [R8+0x8], R0 ;  /* 0x0000000808007385 */ /* 0x0001e2000010e100 */
[----:B------:R-:W-:Y:S05]  /*0480*/  BRA `(.L_x_64) ;  /* 0x00000cb000007947 */ /* 0x000fea0003800000 */
.L_x_63:
[----:B0-----:R-:W2:Y:S01]  /*0490*/  LD.E.SYS R0, [R30+0x4] ;  /* 0x000000041e007980 */ /* 0x001ea2000010e900 */
[----:B------:R-:W-:Y:S01]  /*04a0*/  IADD3 R22, R1, 0x20, RZ ;  /* 0x0000002001167810 */ /* 0x000fe20007ffe0ff */
[----:B------:R-:W-:Y:S01]  /*04b0*/  IMAD.MOV.U32 R17, RZ, RZ, RZ ;  /* 0x000000ffff117224 */ /* 0x000fe200078e00ff */
[----:B--2---:R-:W-:-:S12]  /*04c0*/  ISETP.GE.AND P0, PT, R0, 0x1, PT ;  /* 0x000000010000780c */ /* 0x004fd80003f06270 */
[----:B------:R-:W-:Y:S05]  /*04d0*/  @!P0 BRA `(.L_x_65) ;  /* 0x0000035000008947 */ /* 0x000fea0003800000 */
[----:B------:R-:W-:Y:S02]  /*04e0*/  CS2R R16, SRZ ;  /* 0x0000000000107805 */ /* 0x000fe4000001ff00 */
.L_x_70:
[----:B------:R-:W2:Y:S04]  /*04f0*/  LD.E.SYS R3, [R30] ;  /* 0x000000001e037980 */ /* 0x000ea8000010e900 */
[----:B------:R-:W3:Y:S01]  /*0500*/  LD.E.64.SYS R6, [R28] ;  /* 0x000000001c067980 */ /* 0x000ee2000010eb00 */
[----:B--2---:R-:W-:-:S05]  /*0510*/  IADD3 R3, R3, R16, RZ ;  /* 0x0000001003037210 */ /* 0x004fca0007ffe0ff */
[----:B------:R-:W-:-:S08]  /*0520*/  IMAD.WIDE R4, R3, 0x8, R52 ;  /* 0x0000000803047825 */ /* 0x000fd000078e0234 */
[----:B-----5:R0:W5:Y:S04]  /*0530*/  LD.E.SYS R2, [R4] ;  /* 0x0000000004027980 */ /* 0x020168000010e900 */
[----:B------:R0:W5:Y:S01]  /*0540*/  LD.E.SYS R12, [R4+0x4] ;  /* 0x00000004040c7980 */ /* 0x000162000010e900 */
[----:B---3--:R-:W-:Y:S02]  /*0550*/  ISETP.GE.AND P0, PT, R7, 0x1, PT ;  /* 0x000000010700780c */ /* 0x008fe40003f06270 */
[----:B------:R-:W-:-:S10]  /*0560*/  MOV R13, 0xffffffff ;  /* 0xffffffff000d7802 */ /* 0x000fd40000000f00 */
[----:B------:R-:W-:Y:S05]  /*0570*/  @!P0 BRA `(.L_x_66) ;  /* 0x000000d000008947 */ /* 0x000fea0003800000 */
[----:B0-----:R-:W-:-:S04]  /*0580*/  MOV R0, RZ ;  /* 0x000000ff00007202 */ /* 0x001fc80000000f00 */
.L_x_68:
        /* <DEDUP_REMOVED lines=11> */
.L_x_67:
[----:B------:R0:W5:Y:S02]  /*0640*/  LD.E.SYS R13, [R4+0x4] ;  /* 0x00000004040d7980 */ /* 0x000164000010e900 */
.L_x_66:
[----:B0----5:R-:W-:-:S12]  /*0650*/  ISETP.NE.AND P0, PT, R13, -0x1, PT ;  /* 0xffffffff0d00780c */ /* 0x021fd80003f05270 */
[----:B------:R-:W-:Y:S05]  /*0660*/  @!P0 BRA `(.L_x_69) ;  /* 0x0000018000008947 */ /* 0x000fea0003800000 */
[----:B------:R-:W-:Y:S01]  /*0670*/  STL.64 [R1+0x8], R36 ;  /* 0x0000082401007387 */ /* 0x000fe20000100a00 */
[----:B------:R-:W-:Y:S01]  /*0680*/  IMAD.MOV.U32 R4, RZ, RZ, R60 ;  /* 0x000000ffff047224 */ /* 0x000fe200078e003c */
[----:B------:R-:W-:Y:S01]  /*0690*/  MOV R6, R52 ;  /* 0x0000003400067202 */ /* 0x000fe20000000f00 */
[----:B------:R-:W-:Y:S01]  /*06a0*/  IMAD.MOV.U32 R5, RZ, RZ, R61 ;  /* 0x000000ffff057224 */ /* 0x000fe200078e003d */
[----:B------:R-:W-:Y:S01]  /*06b0*/  STL.128 [R1+0x10], R24 ;  /* 0x0000101801007387 */ /* 0x000fe20000100c00 */
[----:B------:R-:W-:Y:S01]  /*06c0*/  IMAD.MOV.U32 R7, RZ, RZ, R53 ;  /* 0x000000ffff077224 */ /* 0x000fe200078e0035 */
[----:B------:R-:W-:Y:S01]  /*06d0*/  MOV R8, R54 ;  /* 0x0000003600087202 */ /* 0x000fe20000000f00 */
[----:B------:R-:W-:Y:S01]  /*06e0*/  IMAD.MOV.U32 R9, RZ, RZ, R55 ;  /* 0x000000ffff097224 */ /* 0x000fe200078e0037 */
[----:B------:R0:W-:Y:S01]  /*06f0*/  STL.64 [R1], R12 ;  /* 0x0000000c01007387 */ /* 0x0001e20000100a00 */
[----:B------:R-:W-:Y:S01]  /*0700*/  MOV R10, R46 ;  /* 0x0000002e000a7202 */ /* 0x000fe20000000f00 */
[----:B------:R-:W-:Y:S01]  /*0710*/  IMAD.MOV.U32 R11, RZ, RZ, R47 ;  /* 0x000000ffff0b7224 */ /* 0x000fe200078e002f */
[----:B------:R-:W-:Y:S01]  /*0720*/  MOV R14, R38 ;  /* 0x00000026000e7202 */ /* 0x000fe20000000f00 */
[----:B------:R-:W-:Y:S01]  /*0730*/  IMAD.MOV.U32 R15, RZ, RZ, R39 ;  /* 0x000000ffff0f7224 */ /* 0x000fe200078e0027 */
[----:B------:R-:W-:-:S02]  /*0740*/  MOV R20, 32@lo((_Z25copyAndMultiplySubtreeNewPK8FlatNodePK14FlatChildEntryS1_S4_PS_PS2_iiPiS7_S7_ + .L_x_3@srel)) ;  /* 0x0000000000147802 */ /* 0x000fc40000000f00 */
[----:B------:R-:W-:Y:S02]  /*0750*/  MOV R21, 32@hi((_Z25copyAndMultiplySubtreeNewPK8FlatNodePK14FlatChildEntryS1_S4_PS_PS2_iiPiS7_S7_ + .L_x_3@srel)) ;  /* 0x0000000000157802 */ /* 0x000fe40000000f00 */
[----:B0-----:R-:W-:Y:S01]  /*0760*/  MOV R12, R44 ;  /* 0x0000002c000c7202 */ /* 0x001fe20000000f00 */
[----:B------:R-:W-:-:S06]  /*0770*/  IMAD.MOV.U32 R13, RZ, RZ, R45 ;  /* 0x000000ffff0d7224 */ /* 0x000fcc00078e002d */
[----:B------:R-:W-:Y:S05]  /*0780*/  CALL.REL.NOINC `(_Z25copyAndMultiplySubtreeNewPK8FlatNodePK14FlatChildEntryS1_S4_PS_PS2_iiPiS7_S7_) ;  /* 0xfffff87000007944 */ /* 0x000fea0003c3ffff */
.L_x_3:
[----:B------:R-:W-:Y:S01]  /*0790*/  ISETP.NE.AND P0, PT, R4, -0x1, PT ;  /* 0xffffffff0400780c */ /* 0x000fe20003f05270 */
[----:B------:R-:W-:-:S11]  /*07a0*/  IMAD.MOV.U32 R3, RZ, RZ, R4 ;  /* 0x000000ffff037224 */ /* 0x000fd600078e0004 */
[C---:B------:R-:W-:Y:S02]  /*07b0*/  @P0 LEA R4, R17.reuse, R22, 0x3 ;  /* 0x0000001611040211 */ /* 0x040fe400078e18ff */
[----:B------:R-:W-:-:S05]  /*07c0*/  @P0 IADD3 R0, R17, 0x1, RZ ;  /* 0x0000000111000810 */ /* 0x000fca0007ffe0ff */
[----:B------:R-:W-:Y:S01]  /*07d0*/  @P0 IMAD.MOV.U32 R17, RZ, RZ, R0 ;  /* 0x000000ffff110224 */ /* 0x000fe200078e0000 */
[----:B------:R0:W-:Y:S04]  /*07e0*/  @P0 STL.64 [R4], R2 ;  /* 0x0000000204000387 */ /* 0x0001e80000100a00 */
.L_x_69:
[----:B0-----:R-:W2:Y:S01]  /*07f0*/  LD.E.SYS R3, [R30+0x4] ;  /* 0x000000041e037980 */ /* 0x001ea2000010e900 */
[----:B------:R-:W-:-:S04]  /*0800*/  IADD3 R16, R16, 0x1, RZ ;  /* 0x0000000110107810 */ /* 0x000fc80007ffe0ff */
[----:B--2---:R-:W-:-:S12]  /*0810*/  ISETP.GE.AND P0, PT, R16, R3, PT ;  /* 0x000000031000720c */ /* 0x004fd80003f06270 */
[----:B------:R-:W-:Y:S05]  /*0820*/  @!P0 BRA `(.L_x_70) ;  /* 0xfffffcc000008947 */ /* 0x000fea000383ffff */
.L_x_65:
[----:B------:R-:W-:Y:S02]  /*0830*/  ISETP.GE.AND P0, PT, R17, 0x1, PT ;  /* 0x000000011100780c */ /* 0x000fe40003f06270 */
[----:B------:R-:W-:-:S10]  /*0840*/  MOV R4, 0xffffffff ;  /* 0xffffffff00047802 */ /* 0x000fd40000000f00 */
[----:B------:R-:W-:Y:S05]  /*0850*/  @!P0 BRA `(.L_x_64) ;  /* 0x000008e000008947 */ /* 0x000fea0003800000 */
[----:B------:R-:W-:Y:S01]  /*0860*/  IADD3 R0, R17, -0x1, RZ ;  /* 0xffffffff11007810 */ /* 0x000fe20007ffe0ff */
[----:B------:R-:W-:-:S03]  /*0870*/  IMAD.MOV.U32 R5, RZ, RZ, 0x1 ;  /* 0x00000001ff057424 */ /* 0x000fc600078e00ff */
[----:B------:R-:W-:Y:S01]  /*0880*/  ISETP.GE.U32.AND P0, PT, R0, 0x3, PT ;  /* 0x000000030000780c */ /* 0x000fe20003f06070 */
[----:B------:R-:W-:-:S04]  /*0890*/  IMAD.MOV.U32 R3, RZ, RZ, RZ ;  /* 0x000000ffff037224 */ /* 0x000fc800078e00ff */
[----:B-----5:R0:W5:Y:S01]  /*08a0*/  ATOM.E.ADD.STRONG.GPU PT, R4, [R36], R5 ;  /* 0x000000052404738a */ /* 0x02016200001f41ff */
[----:B------:R-:W-:-:S03]  /*08b0*/  LOP3.LUT R0, R17, 0x3, RZ, 0xc0, !PT ;  /* 0x0000000311007812 */ /* 0x000fc600078ec0ff */
[----:B------:R0:W5:Y:S03]  /*08c0*/  ATOM.E.ADD.STRONG.GPU PT, R16, [R24], R17 ;  /* 0x000000111810738a */ /* 0x00016600001f41ff */
[----:B------:R-:W-:Y:S05]  /*08d0*/  @!P0 BRA `(.L_x_71) ;  /* 0x0000070000008947 */ /* 0x000fea0003800000 */
[----:B0-----:R-:W-:Y:S01]  /*08e0*/  IMAD.IADD R5, R17, 0x1, -R0 ;  /* 0x0000000111057824 */ /* 0x001fe200078e0a00 */
[----:B------:R-:W-:Y:S01]  /*08f0*/  MOV R3, RZ ;  /* 0x000000ff00037202 */ /* 0x000fe20000000f00 */
[----:B-----5:R-:W-:Y:S01]  /*0900*/  IMAD.WIDE R6, R16, 0x8, R38 ;  /* 0x0000000810067825 */ /* 0x020fe200078e0226 */
[----:B------:R-:W-:Y:S02]  /*0910*/  MOV R8, R22 ;  /* 0x0000001600087202 */ /* 0x000fe40000000f00 */
[----:B------:R-:W-:Y:S02]  /*0920*/  ISETP.GT.AND P0, PT, R5, RZ, PT ;  /* 0x000000ff0500720c */ /* 0x000fe40003f04270 */
[----:B------:R-:W-:-:S05]  /*0930*/  IADD3 R6, P1, R6, 0x4, RZ ;  /* 0x0000000406067810 */ /* 0x000fca0007f3e0ff */
[----:B------:R-:W-:-:S05]  /*0940*/  IMAD.X R7, RZ, RZ, R7, P1 ;  /* 0x000000ffff077224 */ /* 0x000fca00008e0607 */
[----:B------:R-:W-:Y:S05]  /*0950*/  @!P0 BRA `(.L_x_72) ;  /* 0x0000055000008947 */ /* 0x000fea0003800000 */
[----:B------:R-:W-:Y:S02]  /*0960*/  ISETP.GT.AND P1, PT, R5, 0xc, PT ;  /* 0x0000000c0500780c */ /* 0x000fe40003f24270 */
[----:B------:R-:W-:-:S10]  /*0970*/  PLOP3.LUT P0, PT, PT, PT, PT, 0x80, 0x0 ;  /* 0x000000000000781c */ /* 0x000fd40003f0f070 */
[----:B------:R-:W-:Y:S05]  /*0980*/  @!P1 BRA `(.L_x_73) ;  /* 0x0000032000009947 */ /* 0x000fea0003800000 */
[----:B------:R-:W-:Y:S02]  /*0990*/  PLOP3.LUT P0, PT, PT, PT, PT, 0x8, 0x0 ;  /* 0x000000000000781c */ /* 0x000fe40003f0e170 */
.L_x_74:
[----:B------:R-:W2:Y:S04]  /*09a0*/  LDL.128 R12, [R8] ;  /* 0x00000000080c7983 */ /* 0x000ea80000100c00 */
[----:B--2---:R-:W-:Y:S04]  /*09b0*/  ST.E.SYS [R6+-0x4], R12 ;  /* 0xfffffffc06007385 */ /* 0x004fe8000010e90c */
[----:B------:R-:W-:Y:S04]  /*09c0*/  ST.E.SYS [R6], R13 ;  /* 0x0000000006007385 */ /* 0x000fe8000010e90d */
[----:B------:R-:W-:Y:S04]  /*09d0*/  ST.E.SYS [R6+0x4], R14 ;  /* 0x0000000406007385 */ /* 0x000fe8000010e90e */
[----:B------:R0:W-:Y:S04]  /*09e0*/  ST.E.SYS [R6+0x8], R15 ;  /* 0x0000000806007385 */ /* 0x0001e8000010e90f */
[----:B------:R-:W2:Y:S04]  /*09f0*/  LDL.128 R32, [R8+0x10] ;  /* 0x0000100008207983 */ /* 0x000ea80000100c00 */
[----:B--2---:R-:W-:Y:S04]  /*0a00*/  ST.E.SYS [R6+0xc], R32 ;  /* 0x0000000c06007385 */ /* 0x004fe8000010e920 */
[----:B------:R-:W-:Y:S04]  /*0a10*/  ST.E.SYS [R6+0x10], R33 ;  /* 0x0000001006007385 */ /* 0x000fe8000010e921 */
[----:B------:R-:W-:Y:S04]  /*0a20*/  ST.E.SYS [R6+0x14], R34 ;  /* 0x0000001406007385 */ /* 0x000fe8000010e922 */
[----:B------:R1:W-:Y:S04]  /*0a30*/  ST.E.SYS [R6+0x18], R35 ;  /* 0x0000001806007385 */ /* 0x0003e8000010e923 */
[----:B------:R-:W2:Y:S04]  /*0a40*/  LDL.128 R40, [R8+0x20] ;  /* 0x0000200008287983 */ /* 0x000ea80000100c00 */
[----:B--2---:R-:W-:Y:S04]  /*0a50*/  ST.E.SYS [R6+0x1c], R40 ;  /* 0x0000001c06007385 */ /* 0x004fe8000010e928 */
[----:B------:R-:W-:Y:S04]  /*0a60*/  ST.E.SYS [R6+0x20], R41 ;  /* 0x0000002006007385 */ /* 0x000fe8000010e929 */
[----:B------:R-:W-:Y:S04]  /*0a70*/  ST.E.SYS [R6+0x24], R42 ;  /* 0x0000002406007385 */ /* 0x000fe8000010e92a */
[----:B------:R2:W-:Y:S04]  /*0a80*/  ST.E.SYS [R6+0x28], R43 ;  /* 0x0000002806007385 */ /* 0x0005e8000010e92b */
[----:B0-----:R-:W3:Y:S04]  /*0a90*/  LDL.128 R12, [R8+0x30] ;  /* 0x00003000080c7983 */ /* 0x001ee80000100c00 */
[----:B---3--:R-:W-:Y:S04]  /*0aa0*/  ST.E.SYS [R6+0x2c], R12 ;  /* 0x0000002c06007385 */ /* 0x008fe8000010e90c */
[----:B------:R-:W-:Y:S04]  /*0ab0*/  ST.E.SYS [R6+0x30], R13 ;  /* 0x0000003006007385 */ /* 0x000fe8000010e90d */
[----:B------:R-:W-:Y:S04]  /*0ac0*/  ST.E.SYS [R6+0x34], R14 ;  /* 0x0000003406007385 */ /* 0x000fe8000010e90e */
[----:B------:R0:W-:Y:S04]  /*0ad0*/  ST.E.SYS [R6+0x38], R15 ;  /* 0x0000003806007385 */ /* 0x0001e8000010e90f */
[----:B-1----:R-:W3:Y:S04]  /*0ae0*/  LDL.128 R32, [R8+0x40] ;  /* 0x0000400008207983 */ /* 0x002ee80000100c00 */
[----:B---3--:R-:W-:Y:S04]  /*0af0*/  ST.E.SYS [R6+0x3c], R32 ;  /* 0x0000003c06007385 */ /* 0x008fe8000010e920 */
[----:B------:R-:W-:Y:S04]  /*0b00*/  ST.E.SYS [R6+0x40], R33 ;  /* 0x0000004006007385 */ /* 0x000fe8000010e921 */
[----:B------:R-:W-:Y:S04]  /*0b10*/  ST.E.SYS [R6+0x44], R34 ;  /* 0x0000004406007385 */ /* 0x000fe8000010e922 */
[----:B------:R1:W-:Y:S04]  /*0b20*/  ST.E.SYS [R6+0x48], R35 ;  /* 0x0000004806007385 */ /* 0x0003e8000010e923 */
[----:B--2---:R-:W2:Y:S04]  /*0b30*/  LDL.128 R40, [R8+0x50] ;  /* 0x0000500008287983 */ /* 0x004ea80000100c00 */
[----:B--2---:R-:W-:Y:S04]  /*0b40*/  ST.E.SYS [R6+0x4c], R40 ;  /* 0x0000004c06007385 */ /* 0x004fe8000010e928 */
[----:B------:R-:W-:Y:S04]  /*0b50*/  ST.E.SYS [R6+0x50], R41 ;  /* 0x0000005006007385 */ /* 0x000fe8000010e929 */
[----:B------:R-:W-:Y:S04]  /*0b60*/  ST.E.SYS [R6+0x54], R42 ;  /* 0x0000005406007385 */ /* 0x000fe8000010e92a */
[----:B------:R-:W-:Y:S04]  /*0b70*/  ST.E.SYS [R6+0x58], R43 ;  /* 0x0000005806007385 */ /* 0x000fe8000010e92b */
[----:B0-----:R-:W2:Y:S01]  /*0b80*/  LDL.128 R12, [R8+0x60] ;  /* 0x00006000080c7983 */ /* 0x001ea20000100c00 */
[----:B------:R-:W-:-:S04]  /*0b90*/  IADD3 R5, R5, -0x10, RZ ;  /* 0xfffffff005057810 */ /* 0x000fc80007ffe0ff */
[----:B------:R-:W-:Y:S02]  /*0ba0*/  ISETP.GT.AND P1, PT, R5, 0xc, PT ;  /* 0x0000000c0500780c */ /* 0x000fe40003f24270 */
[----:B------:R-:W-:Y:S01]  /*0bb0*/  IADD3 R9, P2, R6, 0x80, RZ ;  /* 0x0000008006097810 */ /* 0x000fe20007f5e0ff */
[----:B--2---:R-:W-:Y:S04]  /*0bc0*/  ST.E.SYS [R6+0x5c], R12 ;  /* 0x0000005c06007385 */ /* 0x004fe8000010e90c */
[----:B------:R-:W-:Y:S04]  /*0bd0*/  ST.E.SYS [R6+0x60], R13 ;  /* 0x0000006006007385 */ /* 0x000fe8000010e90d */
[----:B------:R-:W-:Y:S04]  /*0be0*/  ST.E.SYS [R6+0x64], R14 ;  /* 0x0000006406007385 */ /* 0x000fe8000010e90e */
[----:B------:R-:W-:Y:S04]  /*0bf0*/  ST.E.SYS [R6+0x68], R15 ;  /* 0x0000006806007385 */ /* 0x000fe8000010e90f */
[----:B-1----:R0:W2:Y:S01]  /*0c00*/  LDL.128 R32, [R8+0x70] ;  /* 0x0000700008207983 */ /* 0x0020a20000100c00 */
[----:B------:R-:W-:Y:S01]  /*0c10*/  IMAD.X R10, RZ, RZ, R7, P2 ;  /* 0x000000ffff0a7224 */ /* 0x000fe200010e0607 */
[----:B------:R-:W-:-:S02]  /*0c20*/  IADD3 R3, R3, 0x10, RZ ;  /* 0x0000001003037810 */ /* 0x000fc40007ffe0ff */
[----:B0-----:R-:W-:Y:S01]  /*0c30*/  IADD3 R8, R8, 0x80, RZ ;  /* 0x0000008008087810 */ /* 0x001fe20007ffe0ff */
[----:B--2---:R-:W-:Y:S04]  /*0c40*/  ST.E.SYS [R6+0x6c], R32 ;  /* 0x0000006c06007385 */ /* 0x004fe8000010e920 */
[----:B------:R-:W-:Y:S04]  /*0c50*/  ST.E.SYS [R6+0x70], R33 ;  /* 0x0000007006007385 */ /* 0x000fe8000010e921 */
[----:B------:R-:W-:Y:S04]  /*0c60*/  ST.E.SYS [R6+0x74], R34 ;  /* 0x0000007406007385 */ /* 0x000fe8000010e922 */
[----:B------:R0:W-:Y:S02]  /*0c70*/  ST.E.SYS [R6+0x78], R35 ;  /* 0x0000007806007385 */ /* 0x0001e4000010e923 */
[----:B0-----:R-:W-:-:S02]  /*0c80*/  IMAD.MOV.U32 R6, RZ, RZ, R9 ;  /* 0x000000ffff067224 */ /* 0x001fc400078e0009 */
[----:B------:R-:W-:Y:S01]  /*0c90*/  IMAD.MOV.U32 R7, RZ, RZ, R10 ;  /* 0x000000ffff077224 */ /* 0x000fe200078e000a */
[----:B------:R-:W-:Y:S05]  /*0ca0*/  @P1 BRA `(.L_x_74) ;  /* 0xfffffcf000001947 */ /* 0x000fea000383ffff */
.L_x_73:
[----:B------:R-:W-:-:S12]  /*0cb0*/  ISETP.GT.AND P1, PT, R5, 0x4, PT ;  /* 0x000000040500780c */ /* 0x000fd80003f24270 */
[----:B------:R-:W-:Y:S05]  /*0cc0*/  @!P1 BRA `(.L_x_75) ;  /* 0x000001c000009947 */ /* 0x000fea0003800000 */
        /* <DEDUP_REMOVED lines=9> */
[----:B------:R-:W-:Y:S04]  /*0d60*/  ST.E.SYS [R6+0x18], R35 ;  /* 0x0000001806007385 */ /* 0x000fe8000010e923 */
[----:B------:R-:W2:Y:S01]  /*0d70*/  LDL.128 R40, [R8+0x20] ;  /* 0x0000200008287983 */ /* 0x000ea20000100c00 */
[----:B------:R-:W-:-:S03]  /*0d80*/  IADD3 R9, P1, R6, 0x40, RZ ;  /* 0x0000004006097810 */ /* 0x000fc60007f3e0ff */
[----:B--2---:R-:W-:Y:S04]  /*0d90*/  ST.E.SYS [R6+0x1c], R40 ;  /* 0x0000001c06007385 */ /* 0x004fe8000010e928 */
[----:B------:R-:W-:Y:S04]  /*0da0*/  ST.E.SYS [R6+0x20], R41 ;  /* 0x0000002006007385 */ /* 0x000fe8000010e929 */
[----:B------:R-:W-:Y:S04]  /*0db0*/  ST.E.SYS [R6+0x24], R42 ;  /* 0x0000002406007385 */ /* 0x000fe8000010e92a */
[----:B------:R-:W-:Y:S04]  /*0dc0*/  ST.E.SYS [R6+0x28], R43 ;  /* 0x0000002806007385 */ /* 0x000fe8000010e92b */
[----:B0-----:R0:W2:Y:S01]  /*0dd0*/  LDL.128 R12, [R8+0x30] ;  /* 0x00003000080c7983 */ /* 0x0010a20000100c00 */
[----:B------:R-:W-:Y:S01]  /*0de0*/  IMAD.X R10, RZ, RZ, R7, P1 ;  /* 0x000000ffff0a7224 */ /* 0x000fe200008e0607 */
[----:B------:R-:W-:-:S02]  /*0df0*/  PLOP3.LUT P0, PT, PT, PT, PT, 0x8, 0x0 ;  /* 0x000000000000781c */ /* 0x000fc40003f0e170 */
[----:B------:R-:W-:Y:S02]  /*0e00*/  IADD3 R3, R3, 0x8, RZ ;  /* 0x0000000803037810 */ /* 0x000fe40007ffe0ff */
[----:B------:R-:W-:Y:S02]  /*0e10*/  IADD3 R5, R5, -0x8, RZ ;  /* 0xfffffff805057810 */ /* 0x000fe40007ffe0ff */
[----:B0-----:R-:W-:Y:S01]  /*0e20*/  IADD3 R8, R8, 0x40, RZ ;  /* 0x0000004008087810 */ /* 0x001fe20007ffe0ff */
[----:B--2---:R-:W-:Y:S04]  /*0e30*/  ST.E.SYS [R6+0x2c], R12 ;  /* 0x0000002c06007385 */ /* 0x004fe8000010e90c */
[----:B------:R-:W-:Y:S04]  /*0e40*/  ST.E.SYS [R6+0x30], R13 ;  /* 0x0000003006007385 */ /* 0x000fe8000010e90d */
[----:B------:R-:W-:Y:S04]  /*0e50*/  ST.E.SYS [R6+0x34], R14 ;  /* 0x0000003406007385 */ /* 0x000fe8000010e90e */
[----:B------:R0:W-:Y:S02]  /*0e60*/  ST.E.SYS [R6+0x38], R15 ;  /* 0x0000003806007385 */ /* 0x0001e4000010e90f */
[----:B0-----:R-:W-:-:S02]  /*0e70*/  IMAD.MOV.U32 R6, RZ, RZ, R9 ;  /* 0x000000ffff067224 */ /* 0x001fc400078e0009 */
[----:B------:R-:W-:Y:S02]  /*0e80*/  IMAD.MOV.U32 R7, RZ, RZ, R10 ;  /* 0x000000ffff077224 */ /* 0x000fe400078e000a */
.L_x_75:
[----:B------:R-:W-:-:S12]  /*0e90*/  ISETP.NE.OR P0, PT, R5, RZ, P0 ;  /* 0x000000ff0500720c */ /* 0x000fd80000705670 */
[----:B------:R-:W-:Y:S05]  /*0ea0*/  @!P0 BRA `(.L_x_71) ;  /* 0x0000013000008947 */ /* 0x000fea0003800000 */
.L_x_72:
[----:B------:R-:W2:Y:S01]  /*0eb0*/  LDL.128 R12, [R8] ;  /* 0x00000000080c7983 */ /* 0x000ea20000100c00 */
[----:B------:R-:W-:-:S04]  /*0ec0*/  IADD3 R5, R5, -0x4, RZ ;  /* 0xfffffffc05057810 */ /* 0x000fc80007ffe0ff */
[----:B------:R-:W-:Y:S02]  /*0ed0*/  ISETP.NE.AND P0, PT, R5, RZ, PT ;  /* 0x000000ff0500720c */ /* 0x000fe40003f05270 */
[----:B------:R-:W-:Y:S01]  /*0ee0*/  IADD3 R9, P1, R6, 0x20, RZ ;  /* 0x0000002006097810 */ /* 0x000fe20007f3e0ff */
[----:B--2---:R-:W-:Y:S04]  /*0ef0*/  ST.E.SYS [R6+-0x4], R12 ;  /* 0xfffffffc06007385 */ /* 0x004fe8000010e90c */
[----:B------:R-:W-:Y:S04]  /*0f00*/  ST.E.SYS [R6], R13 ;  /* 0x0000000006007385 */ /* 0x000fe8000010e90d */
[----:B------:R-:W-:Y:S04]  /*0f10*/  ST.E.SYS [R6+0x4], R14 ;  /* 0x0000000406007385 */ /* 0x000fe8000010e90e */
[----:B------:R-:W-:Y:S04]  /*0f20*/  ST.E.SYS [R6+0x8], R15 ;  /* 0x0000000806007385 */ /* 0x000fe8000010e90f */
[----:B------:R0:W2:Y:S01]  /*0f30*/  LDL.128 R32, [R8+0x10] ;  /* 0x0000100008207983 */ /* 0x0000a20000100c00 */
        /* <DEDUP_REMOVED lines=10> */
.L_x_71:
[----:B------:R-:W-:Y:S01]  /*0fe0*/  ISETP.NE.AND P0, PT, R0, RZ, PT ;  /* 0x000000ff0000720c */ /* 0x000fe20003f05270 */
[----:B-----5:R-:W-:-:S11]  /*0ff0*/  IMAD.WIDE R8, R4, 0x18, R44 ;  /* 0x0000001804087825 */ /* 0x020fd600078e022c */
[----:B------:R-:W-:Y:S05]  /*1000*/  @!P0 BRA `(.L_x_76) ;  /* 0x0000010000008947 */ /* 0x000fea0003800000 */
[----:B------:R-:W-:Y:S01]  /*1010*/  IADD3 R7, R16, R3, RZ ;  /* 0x0000000310077210 */ /* 0x000fe20007ffe0ff */
[----:B------:R-:W-:-:S04]  /*1020*/  IMAD R3, R3, 0x8, R22 ;  /* 0x0000000803037824 */ /* 0x000fc800078e0216 */
[----:B------:R-:W-:-:S05]  /*1030*/  IMAD.WIDE R6, R7, 0x8, R38 ;  /* 0x0000000807067825 */ /* 0x000fca00078e0226 */
[----:B0-----:R-:W-:-:S04]  /*1040*/  IADD3 R5, P0, R6, 0x4, RZ ;  /* 0x0000000406057810 */ /* 0x001fc80007f1e0ff */
[----:B------:R-:W-:Y:S02]  /*1050*/  IADD3.X R12, RZ, R7, RZ, P0, !PT ;  /* 0x00000007ff0c7210 */ /* 0x000fe400007fe4ff */
.L_x_77:
[----:B0-----:R0:W2:Y:S01]  /*1060*/  LDL.64 R10, [R3] ;  /* 0x00000000030a7983 */ /* 0x0010a20000100a00 */
[----:B------:R-:W-:Y:S01]  /*1070*/  IMAD.MOV.U32 R6, RZ, RZ, R5 ;  /* 0x000000ffff067224 */ /* 0x000fe200078e0005 */
[----:B------:R-:W-:Y:S01]  /*1080*/  IADD3 R0, R0, -0x1, RZ ;  /* 0xffffffff00007810 */ /* 0x000fe20007ffe0ff */
[----:B------:R-:W-:-:S03]  /*1090*/  IMAD.MOV.U32 R7, RZ, RZ, R12 ;  /* 0x000000ffff077224 */ /* 0x000fc600078e000c */
[----:B------:R-:W-:Y:S02]  /*10a0*/  ISETP.NE.AND P0, PT, R0, RZ, PT ;  /* 0x000000ff0000720c */ /* 0x000fe40003f05270 */
[----:B------:R-:W-:Y:S02]  /*10b0*/  IADD3 R5, P1, R6, 0x8, RZ ;  /* 0x0000000806057810 */ /* 0x000fe40007f3e0ff */
[----:B0-----:R-:W-:-:S03]  /*10c0*/  IADD3 R3, R3, 0x8, RZ ;  /* 0x0000000803037810 */ /* 0x001fc60007ffe0ff */
[----:B------:R-:W-:Y:S01]  /*10d0*/  IMAD.X R12, RZ, RZ, R7, P1 ;  /* 0x000000ffff0c7224 */ /* 0x000fe200008e0607 */
[----:B--2---:R0:W-:Y:S04]  /*10e0*/  ST.E.SYS [R6+-0x4], R10 ;  /* 0xfffffffc06007385 */ /* 0x0041e8000010e90a */
[----:B------:R0:W-:Y:S01]  /*10f0*/  ST.E.SYS [R6], R11 ;  /* 0x0000000006007385 */ /* 0x0001e2000010e90b */
[----:B------:R-:W-:Y:S05]  /*1100*/  @P0 BRA `(.L_x_77) ;  /* 0xffffff5000000947 */ /* 0x000fea000383ffff */
.L_x_76:
[----:B------:R1:W-:Y:S04]  /*1110*/  ST.E.64.SYS [R8], R16 ;  /* 0x0000000008007385 */ /* 0x0003e8000010eb10 */
[----:B------:R1:W-:Y:S04]  /*1120*/  ST.E.U8.SYS [R8+0x8], RZ ;  /* 0x0000000808007385 */ /* 0x0003e8000010e1ff */
[----:B------:R1:W-:Y:S02]  /*1130*/  ST.E.64.SYS [R8+0x10], RZ ;  /* 0x0000001008007385 */ /* 0x0003e4000010ebff */
.L_x_64:
[----:B------:R2:W3:Y:S01]  /*1140*/  LDL R20, [R1+0x230] ;  /* 0x0002300001147983 */ /* 0x0004e20000100800 */
[----:B0-----:R-:W-:-:S03]  /*1150*/  MOV R3, R18 ;  /* 0x0000001200037202 */ /* 0x001fc60000000f00 */
[----:B------:R2:W3:Y:S04]  /*1160*/  LDL R21, [R1+0x234] ;  /* 0x0002340001157983 */ /* 0x0004e80000100800 */
[----:B------:R2:W3:Y:S04]  /*1170*/  LDL R2, [R1+0x220] ;  /* 0x0002200001027983 */ /* 0x0004e80000100800 */
[----:B-1----:R2:W3:Y:S04]  /*1180*/  LDL R16, [R1+0x224] ;  /* 0x0002240001107983 */ /* 0x0024e80000100800 */
[----:B------:R2:W3:Y:S04]  /*1190*/  LDL R17, [R1+0x228] ;  /* 0x0002280001117983 */ /* 0x0004e80000100800 */
[----:B------:R2:W3:Y:S04]  /*11a0*/  LDL R18, [R1+0x22c] ;  /* 0x00022c0001127983 */ /* 0x0004e80000100800 */
[----:B------:R2:W3:Y:S04]  /*11b0*/  LDL R22, [R1+0x238] ;  /* 0x0002380001167983 */ /* 0x0004e80000100800 */
[----:B-----5:R2:W3:Y:S04]  /*11c0*/  LDL R24, [R1+0x23c] ;  /* 0x00023c0001187983 */ /* 0x0204e80000100800 */
        /* <DEDUP_REMOVED lines=20> */
[----:B------:R2:W3:Y:S02]  /*1310*/  LDL R61, [R1+0x290] ;  /* 0x00029000013d7983 */ /* 0x0004e40000100800 */
[----:B--2---:R-:W-:Y:S01]  /*1320*/  MOV R1, R3 ;  /* 0x0000000300017202 */ /* 0x004fe20000000f00 */
[----:B---3--:R-:W-:Y:S07]  /*1330*/  RET.ABS.NODEC R20 0x0 ;  /* 0x0000000014007950 */ /* 0x008fee0003e00000 */
.L_x_78:
[----:B------:R-:W-:-:S00]  /*1340*/  BRA `(.L_x_78) ;  /* 0xfffffff000007947 */ /* 0x000fc0000383ffff */
[----:B------:R-:W-:-:S00]  /*1350*/  NOP ;  /* 0x0000000000007918 */ /* 0x000fc00000000000 */
[----:B------:R-:W-:-:S00]  /*1360*/  NOP ;  /* 0x0000000000007918 */ /* 0x000fc00000000000 */
[----:B------:R-:W-:-:S00]  /*1370*/  NOP ;  /* 0x0000000000007918 */ /* 0x000fc00000000000 */
.L_x_104:


//--------------------- .text._Z17insertChildSortedP14FlatChildEntryiRiS_ --------------------------
	.section	.text._Z17insertChildSortedP14FlatChildEntryiRiS_,"ax",@progbits
	.sectioninfo	@"SHI_REGISTERS=84"
	.align	128
        .global         _Z17insertChildSortedP14FlatChildEntryiRiS_
        .type           _Z17insertChildSortedP14FlatChildEntryiRiS_,@function
        .size           _Z17insertChildSortedP14FlatChildEntryiRiS_,(.L_x_105 - _Z17insertChildSortedP14FlatChildEntryiRiS_)
_Z17insertChildSortedP14FlatChildEntryiRiS_:
.text._Z17insertChildSortedP14FlatChildEntryiRiS_:
[----:B------:R-:W2:Y:S01]  /*0000*/  LD.E.SYS R0, [R8] ;  /* 0x0000000008007980 */ /* 0x000ea2000010e900 */
[----:B------:R-:W-:Y:S01]  /*0010*/  BMOV.32.CLEAR RZ, B0 ;  /* 0x0000000000ff7355 */ /* 0x000fe20000100000 */
[----:B------:R-:W-:Y:S01]  /*0020*/  BSSY B0, `(.L_x_79) ;  /* 0x000000e000007945 */ /* 0x000fe20003800000 */
[----:B--2---:R-:W-:Y:S02]  /*0030*/  ISETP.GE.AND P0, PT, R0, 0x1, PT ;  /* 0x000000010000780c */ /* 0x004fe40003f06270 */
[----:B------:R-:W-:-:S10]  /*0040*/  MOV R3, R0 ;  /* 0x0000000000037202 */ /* 0x000fd40000000f00 */
[----:B------:R-:W-:Y:S05]  /*0050*/  @!P0 BRA `(.L_x_80) ;  /* 0x000000a000008947 */ /* 0x000fea0003800000 */
[----:B------:R-:W-:-:S04]  /*0060*/  MOV R3, RZ ;  /* 0x000000ff00037202 */ /* 0x000fc80000000f00 */
.L_x_81:
        /* <DEDUP_REMOVED lines=9> */
.L_x_80:
[----:B------:R-:W-:Y:S05]  /*0100*/  BSYNC B0 ;  /* 0x0000000000007941 */ /* 0x000fea0003800000 */
.L_x_79:
[----:B------:R-:W-:Y:S01]  /*0110*/  ISETP.GT.AND P0, PT, R0, R3, PT ;  /* 0x000000030000720c */ /* 0x000fe20003f04270 */
[----:B------:R-:W-:Y:S01]  /*0120*/  BMOV.32.CLEAR RZ, B0 ;  /* 0x0000000000ff7355 */ /* 0x000fe20000100000 */
[----:B------:R-:W-:Y:S10]  /*0130*/  BSSY B0, `(.L_x_82) ;  /* 0x00000ac000007945 */ /* 0x000ff40003800000 */
[----:B------:R-:W-:Y:S05]  /*0140*/  @!P0 BRA `(.L_x_83) ;  /* 0x00000aa000008947 */ /* 0x000fea0003800000 */
[C---:B------:R-:W-:Y:S01]  /*0150*/  IMAD.IADD R7, R0.reuse, 0x1, -R3 ;  /* 0x0000000100077824 */ /* 0x040fe200078e0a03 */
[----:B------:R-:W-:Y:S01]  /*0160*/  LOP3.LUT R13, RZ, R3, RZ, 0x33, !PT ;  /* 0x00000003ff0d7212 */ /* 0x000fe200078e33ff */
[----:B------:R-:W-:Y:S01]  /*0170*/  BMOV.32.CLEAR RZ, B1 ;  /* 0x0000000001ff7355 */ /* 0x000fe20000100000 */
[----:B------:R-:W-:Y:S02]  /*0180*/  BSSY B1, `(.L_x_84) ;  /* 0x0000015000017945 */ /* 0x000fe40003800000 */
[----:B------:R-:W-:Y:S01]  /*0190*/  LOP3.LUT P1, R7, R7, 0x3, RZ, 0xc0, !PT ;  /* 0x0000000307077812 */ /* 0x000fe2000782c0ff */
[----:B------:R-:W-:-:S05]  /*01a0*/  IMAD.IADD R13, R0, 0x1, R13 ;  /* 0x00000001000d7824 */ /* 0x000fca00078e020d */
[----:B------:R-:W-:-:S06]  /*01b0*/  ISETP.GE.U32.AND P0, PT, R13, 0x3, PT ;  /* 0x000000030d00780c */ /* 0x000fcc0003f06070 */
[----:B------:R-:W-:Y:S05]  /*01c0*/  @!P1 BRA `(.L_x_85) ;  /* 0x0000010000009947 */ /* 0x000fea0003800000 */
[----:B------:R-:W-:-:S05]  /*01d0*/  IADD3 R13, R0, -0x1, R6 ;  /* 0xffffffff000d7810 */ /* 0x000fca0007ffe006 */
[----:B------:R-:W-:-:S05]  /*01e0*/  IMAD.WIDE R12, R13, 0x8, R4 ;  /* 0x000000080d0c7825 */ /* 0x000fca00078e0204 */
[----:B------:R-:W-:-:S04]  /*01f0*/  IADD3 R14, P1, R12, 0x4, RZ ;  /* 0x000000040c0e7810 */ /* 0x000fc80007f3e0ff */
[----:B------:R-:W-:-:S03]  /*0200*/  IADD3.X R35, RZ, R13, RZ, P1, !PT ;  /* 0x0000000dff237210 */ /* 0x000fc60000ffe4ff */
.L_x_86:
[----:B0-----:R-:W-:Y:S02]  /*0210*/  IMAD.MOV.U32 R12, RZ, RZ, R14 ;  /* 0x000000ffff0c7224 */ /* 0x001fe400078e000e */
[----:B------:R-:W-:-:S08]  /*0220*/  IMAD.MOV.U32 R13, RZ, RZ, R35 ;  /* 0x000000ffff0d7224 */ /* 0x000fd000078e0023 */
[----:B------:R-:W2:Y:S04]  /*0230*/  LD.E.SYS R15, [R12+-0x4] ;  /* 0xfffffffc0c0f7980 */ /* 0x000ea8000010e900 */
[----:B------:R-:W3:Y:S01]  /*0240*/  LD.E.SYS R33, [R12] ;  /* 0x000000000c217980 */ /* 0x000ee2000010e900 */
[----:B------:R-:W-:Y:S02]  /*0250*/  IADD3 R7, R7, -0x1, RZ ;  /* 0xffffffff07077810 */ /* 0x000fe40007ffe0ff */
[----:B------:R-:W-:Y:S02]  /*0260*/  IADD3 R14, P2, R12, -0x8, RZ ;  /* 0xfffffff80c0e7810 */ /* 0x000fe40007f5e0ff */
[----:B------:R-:W-:Y:S02]  /*0270*/  ISETP.NE.AND P1, PT, R7, RZ, PT ;  /* 0x000000ff0700720c */ /* 0x000fe40003f25270 */
[----:B------:R-:W-:-:S02]  /*0280*/  IADD3.X R35, R13, -0x1, RZ, P2, !PT ;  /* 0xffffffff0d237810 */ /* 0x000fc400017fe4ff */
[----:B------:R-:W-:Y:S01]  /*0290*/  IADD3 R0, R0, -0x1, RZ ;  /* 0xffffffff00007810 */ /* 0x000fe20007ffe0ff */
[----:B--2---:R0:W-:Y:S04]  /*02a0*/  ST.E.SYS [R12+0x4], R15 ;  /* 0x000000040c007385 */ /* 0x0041e8000010e90f */
[----:B---3--:R0:W-:Y:S03]  /*02b0*/  ST.E.SYS [R12+0x8], R33 ;  /* 0x000000080c007385 */ /* 0x0081e6000010e921 */
[----:B------:R-:W-:Y:S05]  /*02c0*/  @P1 BRA `(.L_x_86) ;  /* 0xffffff4000001947 */ /* 0x000fea000383ffff */
.L_x_85:
[----:B------:R-:W-:Y:S05]  /*02d0*/  BSYNC B1 ;  /* 0x0000000000017941 */ /* 0x000fea0003800000 */
.L_x_84:
[----:B------:R-:W-:Y:S05]  /*02e0*/  @!P0 BRA `(.L_x_83) ;  /* 0x0000090000008947 */ /* 0x000fea0003800000 */
[C---:B------:R-:W-:Y:S01]  /*02f0*/  IMAD.IADD R7, R0.reuse, 0x1, -R3 ;  /* 0x0000000100077824 */ /* 0x040fe200078e0a03 */
[----:B0-----:R-:W-:Y:S01]  /*0300*/  IADD3 R13, R0, -0x1, R6 ;  /* 0xffffffff000d7810 */ /* 0x001fe20007ffe006 */
[----:B------:R-:W-:Y:S01]  /*0310*/  BMOV.32.CLEAR RZ, B1 ;  /* 0x0000000001ff7355 */ /* 0x000fe20000100000 */
[----:B------:R-:W-:Y:S01]  /*0320*/  BSSY B1, `(.L_x_87) ;  /* 0x000004e000017945 */ /* 0x000fe20003800000 */
[----:B------:R-:W-:-:S02]  /*0330*/  PLOP3.LUT P0, PT, PT, PT, PT, 0x80, 0x0 ;  /* 0x000000000000781c */ /* 0x000fc40003f0f070 */
[----:B------:R-:W-:Y:S01]  /*0340*/  ISETP.GT.AND P1, PT, R7, 0xc, PT ;  /* 0x0000000c0700780c */ /* 0x000fe20003f24270 */
[----:B------:R-:W-:-:S11]  /*0350*/  IMAD.WIDE R12, R13, 0x8, R4 ;  /* 0x000000080d0c7825 */ /* 0x000fd600078e0204 */
[----:B------:R-:W-:Y:S05]  /*0360*/  @!P1 BRA `(.L_x_88) ;  /* 0x0000049000009947 */ /* 0x000fea0003800000 */
[----:B------:R-:W-:Y:S02]  /*0370*/  PLOP3.LUT P0, PT, PT, PT, PT, 0x8, 0x0 ;  /* 0x000000000000781c */ /* 0x000fe40003f0e170 */
[----:B------:R-:W-:Y:S02]  /*0380*/  IADD3 R81, R3, 0xc, RZ ;  /* 0x0000000c03517810 */ /* 0x000fe40007ffe0ff */
.L_x_89:
        /* <DEDUP_REMOVED lines=17> */
[----:B0-----:R-:W3:Y:S04]  /*04a0*/  LD.E.SYS R7, [R12+-0x24] ;  /* 0xffffffdc0c077980 */ /* 0x001ee8000010e900 */
[----:B-----5:R0:W-:Y:S04]  /*04b0*/  ST.E.SYS [R12+0x4], R35 ;  /* 0x000000040c007385 */ /* 0x0201e8000010e923 */
[----:B-1----:R-:W4:Y:S04]  /*04c0*/  LD.E.SYS R15, [R12+-0x30] ;  /* 0xffffffd00c0f7980 */ /* 0x002f28000010e900 */
[----:B--2---:R-:W2:Y:S04]  /*04d0*/  LD.E.SYS R33, [R12+-0x2c] ;  /* 0xffffffd40c217980 */ /* 0x004ea8000010e900 */
[----:B0-----:R-:W5:Y:S04]  /*04e0*/  LD.E.SYS R35, [R12+-0x38] ;  /* 0xffffffc80c237980 */ /* 0x001f68000010e900 */
[----:B------:R0:W-:Y:S04]  /*04f0*/  ST.E.SYS [R12+-0x8], R41 ;  /* 0xfffffff80c007385 */ /* 0x0001e8000010e929 */
        /* <DEDUP_REMOVED lines=9> */
[----:B0-----:R-:W5:Y:S04]  /*0590*/  LD.E.SYS R41, [R12+-0x48] ;  /* 0xffffffb80c297980 */ /* 0x001f68000010e900 */
[----:B-1----:R-:W5:Y:S04]  /*05a0*/  LD.E.SYS R43, [R12+-0x44] ;  /* 0xffffffbc0c2b7980 */ /* 0x002f68000010e900 */
        /* <DEDUP_REMOVED lines=8> */
[----:B---3--:R0:W-:Y:S04]  /*0630*/  ST.E.SYS [R12+-0x1c], R7 ;  /* 0xffffffe40c007385 */ /* 0x0081e8000010e907 */
[----:B0-----:R-:W3:Y:S04]  /*0640*/  LD.E.SYS R7, [R12+-0x58] ;  /* 0xffffffa80c077980 */ /* 0x001ee8000010e900 */
[----:B----4-:R0:W-:Y:S04]  /*0650*/  ST.E.SYS [R12+-0x28], R15 ;  /* 0xffffffd80c007385 */ /* 0x0101e8000010e90f */
[----:B--2---:R1:W-:Y:S04]  /*0660*/  ST.E.SYS [R12+-0x24], R33 ;  /* 0xffffffdc0c007385 */ /* 0x0043e8000010e921 */
[----:B-----5:R2:W-:Y:S04]  /*0670*/  ST.E.SYS [R12+-0x30], R35 ;  /* 0xffffffd00c007385 */ /* 0x0205e8000010e923 */
[----:B0-----:R-:W4:Y:S04]  /*0680*/  LD.E.SYS R15, [R12+-0x54] ;  /* 0xffffffac0c0f7980 */ /* 0x001f28000010e900 */
[----:B-1----:R-:W5:Y:S04]  /*0690*/  LD.E.SYS R33, [R12+-0x60] ;  /* 0xffffffa00c217980 */ /* 0x002f68000010e900 */
[----:B--2---:R-:W2:Y:S01]  /*06a0*/  LD.E.SYS R35, [R12+-0x5c] ;  /* 0xffffffa40c237980 */ /* 0x004ea2000010e900 */
[----:B------:R-:W-:-:S04]  /*06b0*/  IADD3 R0, R0, -0x10, RZ ;  /* 0xfffffff000007810 */ /* 0x000fc80007ffe0ff */
[----:B------:R-:W-:Y:S01]  /*06c0*/  ISETP.GT.AND P1, PT, R0, R81, PT ;  /* 0x000000510000720c */ /* 0x000fe20003f24270 */
[----:B------:R-:W-:Y:S04]  /*06d0*/  ST.E.SYS [R12+-0x40], R41 ;  /* 0xffffffc00c007385 */ /* 0x000fe8000010e929 */
        /* <DEDUP_REMOVED lines=9> */
[----:B---3--:R0:W-:Y:S02]  /*0770*/  ST.E.SYS [R12+-0x50], R7 ;  /* 0xffffffb00c007385 */ /* 0x0081e4000010e907 */
[----:B0-----:R-:W-:-:S04]  /*0780*/  IADD3 R7, P2, R12, -0x80, RZ ;  /* 0xffffff800c077810 */ /* 0x001fc80007f5e0ff */
[----:B------:R-:W-:Y:S01]  /*0790*/  IADD3.X R14, R13, -0x1, RZ, P2, !PT ;  /* 0xffffffff0d0e7810 */ /* 0x000fe200017fe4ff */
[----:B----4-:R-:W-:Y:S04]  /*07a0*/  ST.E.SYS [R12+-0x4c], R15 ;  /* 0xffffffb40c007385 */ /* 0x010fe8000010e90f */
[----:B-----5:R-:W-:Y:S04]  /*07b0*/  ST.E.SYS [R12+-0x58], R33 ;  /* 0xffffffa80c007385 */ /* 0x020fe8000010e921 */
[----:B--2---:R0:W-:Y:S02]  /*07c0*/  ST.E.SYS [R12+-0x54], R35 ;  /* 0xffffffac0c007385 */ /* 0x0041e4000010e923 */
[----:B0-----:R-:W-:-:S02]  /*07d0*/  IMAD.MOV.U32 R12, RZ, RZ, R7 ;  /* 0x000000ffff0c7224 */ /* 0x001fc400078e0007 */
[----:B------:R-:W-:Y:S01]  /*07e0*/  IMAD.MOV.U32 R13, RZ, RZ, R14 ;  /* 0x000000ffff0d7224 */ /* 0x000fe200078e000e */
[----:B------:R-:W-:Y:S07]  /*07f0*/  @P1 BRA `(.L_x_89) ;  /* 0xfffffb9000001947 */ /* 0x000fee000383ffff */
.L_x_88:
[----:B------:R-:W-:Y:S05]  /*0800*/  BSYNC B1 ;  /* 0x0000000000017941 */ /* 0x000fea0003800000 */
.L_x_87:
        /* <DEDUP_REMOVED lines=21> */
[----:B0-----:R-:W2:Y:S01]  /*0960*/  LD.E.SYS R7, [R12+-0x2c] ;  /* 0xffffffd40c077980 */ /* 0x001ea2000010e900 */
[----:B------:R-:W-:-:S03]  /*0970*/  IADD3 R14, P1, R12, -0x40, RZ ;  /* 0xffffffc00c0e7810 */ /* 0x000fc60007f3e0ff */
[----:B---3--:R0:W-:Y:S01]  /*0980*/  ST.E.SYS [R12+0xc], R15 ;  /* 0x0000000c0c007385 */ /* 0x0081e2000010e90f */
[----:B------:R-:W-:Y:S02]  /*0990*/  PLOP3.LUT P0, PT, PT, PT, PT, 0x8, 0x0 ;  /* 0x000000000000781c */ /* 0x000fe40003f0e170 */
[----:B------:R-:W-:Y:S01]  /*09a0*/  IADD3 R0, R0, -0x8, RZ ;  /* 0xfffffff800007810 */ /* 0x000fe20007ffe0ff */
[----:B----4-:R-:W-:Y:S01]  /*09b0*/  ST.E.SYS [R12], R33 ;  /* 0x000000000c007385 */ /* 0x010fe2000010e921 */
[----:B0-----:R-:W-:-:S03]  /*09c0*/  IADD3.X R15, R13, -0x1, RZ, P1, !PT ;  /* 0xffffffff0d0f7810 */ /* 0x001fc60000ffe4ff */
[----:B-----5:R-:W-:Y:S04]  /*09d0*/  ST.E.SYS [R12+0x4], R35 ;  /* 0x000000040c007385 */ /* 0x020fe8000010e923 */
        /* <DEDUP_REMOVED lines=11> */
[----:B--2---:R0:W-:Y:S02]  /*0a90*/  ST.E.SYS [R12+-0x24], R7 ;  /* 0xffffffdc0c007385 */ /* 0x0041e4000010e907 */
[----:B0-----:R-:W-:-:S02]  /*0aa0*/  IMAD.MOV.U32 R12, RZ, RZ, R14 ;  /* 0x000000ffff0c7224 */ /* 0x001fc400078e000e */
[----:B------:R-:W-:-:S03]  /*0ab0*/  IMAD.MOV.U32 R13, RZ, RZ, R15 ;  /* 0x000000ffff0d7224 */ /* 0x000fc600078e000f */
.L_x_91:
[----:B------:R-:W-:Y:S05]  /*0ac0*/  BSYNC B1 ;  /* 0x0000000000017941 */ /* 0x000fea0003800000 */
.L_x_90:
        /* <DEDUP_REMOVED lines=18> */
.L_x_83:
[----:B------:R-:W-:Y:S05]  /*0bf0*/  BSYNC B0 ;  /* 0x0000000000007941 */ /* 0x000fea0003800000 */
.L_x_82:
[----:B------:R-:W-:-:S05]  /*0c00*/  IADD3 R3, R6, R3, RZ ;  /* 0x0000000306037210 */ /* 0x000fca0007ffe0ff */
[----:B------:R-:W-:-:S08]  /*0c10*/  IMAD.WIDE R4, R3, 0x8, R4 ;  /* 0x0000000803047825 */ /* 0x000fd000078e0204 */
[----:B------:R-:W-:Y:S04]  /*0c20*/  ST.E.SYS [R4], R10 ;  /* 0x0000000004007385 */ /* 0x000fe8000010e90a */
[----:B------:R-:W-:Y:S04]  /*0c30*/  ST.E.SYS [R4+0x4], R11 ;  /* 0x0000000404007385 */ /* 0x000fe8000010e90b */
[----:B------:R-:W2:Y:S02]  /*0c40*/  LD.E.SYS R0, [R8] ;  /* 0x0000000008007980 */ /* 0x000ea4000010e900 */
[----:B--2---:R-:W-:-:S08]  /*0c50*/  IADD3 R3, R0, 0x1, RZ ;  /* 0x0000000100037810 */ /* 0x004fd00007ffe0ff */
[----:B------:R1:W-:Y:S02]  /*0c60*/  ST.E.SYS [R8], R3 ;  /* 0x0000000008007385 */ /* 0x0003e4000010e903 */
[----:B01----:R-:W-:Y:S05]  /*0c70*/  RET.ABS.NODEC R20 0x0 ;  /* 0x0000000014007950 */ /* 0x003fea0003e00000 */
.L_x_92:
[----:B------:R-:W-:-:S00]  /*0c80*/  BRA `(.L_x_92) ;  /* 0xfffffff000007947 */ /* 0x000fc0000383ffff */
[----:B------:R-:W-:-:S00]  /*0c90*/  NOP ;  /* 0x0000000000007918 */ /* 0x000fc00000000000 */
[----:B------:R-:W-:-:S00]  /*0ca0*/  NOP ;  /* 0x0000000000007918 */ /* 0x000fc00000000000 */
[----:B------:R-:W-:-:S00]  /*0cb0*/  NOP ;  /* 0x0000000000007918 */ /* 0x000fc00000000000 */
[----:B------:R-:W-:-:S00]  /*0cc0*/  NOP ;  /* 0x0000000000007918 */ /* 0x000fc00000000000 */
[----:B------:R-:W-:-:S00]  /*0cd0*/  NOP ;  /* 0x0000000000007918 */ /* 0x000fc00000000000 */
[----:B------:R-:W-:-:S00]  /*0ce0*/  NOP ;  /* 0x0000000000007918 */ /* 0x000fc00000000000 */
[----:B------:R-:W-:-:S00]  /*0cf0*/  NOP ;  /* 0x0000000000007918 */ /* 0x000fc00000000000 */
.L_x_105:


//--------------------- .text._Z17findMatchingChildPK14FlatChildEntryiii --------------------------
	.section	.text._Z17findMatchingChildPK14FlatChildEntryiii,"ax",@progbits
	.sectioninfo	@"SHI_REGISTERS=24"
	.align	128
        .global         _Z17findMatchingChildPK14FlatChildEntryiii
        .type           _Z17findMatchingChildPK14FlatChildEntryiii,@function
        .size           _Z17findMatchingChildPK14FlatChildEntryiii,(.L_x_106 - _Z17findMatchingChildPK14FlatChildEntryiii)
_Z17findMatchingChildPK14FlatChildEntryiii:
.text._Z17findMatchingChildPK14FlatChildEntryiii:
[----:B------:R-:W-:Y:S02]  /*0000*/  MOV R10, R4 ;  /* 0x00000004000a7202 */ /* 0x000fe40000000f00 */
[----:B------:R-:W-:Y:S01]  /*0010*/  ISETP.GE.AND P0, PT, R7, 0x1, PT ;  /* 0x000000010700780c */ /* 0x000fe20003f06270 */
[----:B------:R-:W-:Y:S01]  /*0020*/  BMOV.32.CLEAR RZ, B0 ;  /* 0x0000000000ff7355 */ /* 0x000fe20000100000 */
[----:B------:R-:W-:Y:S01]  /*0030*/  BSSY B0, `(.L_x_93) ;  /* 0x0000010000007945 */ /* 0x000fe20003800000 */
[----:B------:R-:W-:Y:S01]  /*0040*/  IMAD.MOV.U32 R4, RZ, RZ, -0x1 ;  /* 0xffffffffff047424 */ /* 0x000fe200078e00ff */
[----:B------:R-:W-:-:S08]  /*0050*/  MOV R11, R5 ;  /* 0x00000005000b7202 */ /* 0x000fd00000000f00 */
[----:B------:R-:W-:Y:S05]  /*0060*/  @!P0 BRA `(.L_x_94) ;  /* 0x000000c000008947 */ /* 0x000fea0003800000 */
[----:B------:R-:W-:-:S04]  /*0070*/  MOV R0, RZ ;  /* 0x000000ff00007202 */ /* 0x000fc80000000f00 */
.L_x_96:
[----:B------:R-:W-:-:S05]  /*0080*/  IADD3 R13, R6, R0, RZ ;  /* 0x00000000060d7210 */ /* 0x000fca0007ffe0ff */
[----:B------:R-:W-:-:S08]  /*0090*/  IMAD.WIDE R12, R13, 0x8, R10 ;  /* 0x000000080d0c7825 */ /* 0x000fd000078e020a */
[----:B------:R-:W2:Y:S02]  /*00a0*/  LD.E.SYS R3, [R12] ;  /* 0x000000000c037980 */ /* 0x000ea4000010e900 */
[----:B--2---:R-:W-:-:S12]  /*00b0*/  ISETP.NE.AND P0, PT, R3, R8, PT ;  /* 0x000000080300720c */ /* 0x004fd80003f05270 */
[----:B------:R-:W-:Y:S05]  /*00c0*/  @!P0 BRA `(.L_x_95) ;  /* 0x0000005000008947 */ /* 0x000fea0003800000 */
[----:B------:R-:W-:Y:S02]  /*00d0*/  IADD3 R0, R0, 0x1, RZ ;  /* 0x0000000100007810 */ /* 0x000fe40007ffe0ff */
[----:B------:R-:W-:Y:S02]  /*00e0*/  ISETP.LE.AND P1, PT, R3, R8, PT ;  /* 0x000000080300720c */ /* 0x000fe40003f23270 */
[----:B------:R-:W-:-:S12]  /*00f0*/  ISETP.GE.AND P0, PT, R0, R7, PT ;  /* 0x000000070000720c */ /* 0x000fd80003f06270 */
[----:B------:R-:W-:Y:S05]  /*0100*/  @!P0 BRA P1, `(.L_x_96) ;  /* 0xffffff7000008947 */ /* 0x000fea000083ffff */
[----:B------:R-:W-:Y:S05]  /*0110*/  BRA `(.L_x_94) ;  /* 0x0000001000007947 */ /* 0x000fea0003800000 */
.L_x_95:
[----:B------:R0:W5:Y:S02]  /*0120*/  LD.E.SYS R4, [R12+0x4] ;  /* 0x000000040c047980 */ /* 0x000164000010e900 */
.L_x_94:
[----:B------:R-:W-:Y:S05]  /*0130*/  BSYNC B0 ;  /* 0x0000000000007941 */ /* 0x000fea0003800000 */
.L_x_93:
[----:B0----5:R-:W-:Y:S05]  /*0140*/  RET.ABS.NODEC R20 0x0 ;  /* 0x0000000014007950 */ /* 0x021fea0003e00000 */
.L_x_97:
[----:B------:R-:W-:-:S00]  /*0150*/  BRA `(.L_x_97) ;  /* 0xfffffff000007947 */ /* 0x000fc0000383ffff */
[----:B------:R-:W-:-:S00]  /*0160*/  NOP ;  /* 0x0000000000007918 */ /* 0x000fc00000000000 */
[----:B------:R-:W-:-:S00]  /*0170*/  NOP ;  /* 0x0000000000007918 */ /* 0x000fc00000000000 */
.L_x_106:


//--------------------- SYMBOLS --------------------------

	.type		b_shared,@"STT_CUDA_OBJECT"
	.other		b_shared,@"STO_CUDA_SHARED STV_DEFAULT"
